//
// Generated by NVIDIA NVVM Compiler
//
// Compiler Build ID: CL-36424714
// Cuda compilation tools, release 13.0, V13.0.88
// Based on NVVM 20.0.0
//

.version 9.0
.target sm_100
.address_size 64

	// .globl	_Z17check_correctnessPf
.extern .func  (.param .b32 func_retval0) vprintf
(
	.param .b64 vprintf_param_0,
	.param .b64 vprintf_param_1
)
;
// _ZZ14calculate_tempiPfS_S_iiiiffffffE12temp_on_cuda has been demoted
// _ZZ14calculate_tempiPfS_S_iiiiffffffE13power_on_cuda has been demoted
// _ZZ14calculate_tempiPfS_S_iiiiffffffE6temp_t has been demoted
.global .align 1 .b8 $str[14] = {68, 85, 69, 32, 37, 102, 32, 37, 102, 32, 37, 102, 10};
.global .align 1 .b8 $str$1[85] = {50, 76, 83, 68, 32, 99, 111, 112, 121, 32, 49, 32, 98, 61, 40, 37, 100, 44, 32, 37, 100, 41, 44, 32, 116, 61, 40, 37, 100, 44, 37, 100, 41, 9, 37, 46, 49, 48, 102, 32, 37, 46, 49, 48, 102, 32, 37, 46, 49, 48, 102, 32, 37, 46, 49, 48, 102, 32, 37, 46, 49, 48, 102, 32, 37, 46, 49, 48, 102, 32, 37, 46, 49, 48, 102, 32, 99, 117, 114, 105, 61, 37, 100, 10};
.global .align 1 .b8 $str$2[78] = {50, 76, 83, 68, 32, 99, 111, 112, 121, 32, 50, 32, 98, 61, 40, 37, 100, 44, 32, 37, 100, 41, 44, 32, 116, 61, 40, 37, 100, 44, 37, 100, 41, 9, 37, 46, 49, 48, 102, 32, 37, 46, 49, 48, 102, 32, 37, 46, 49, 48, 102, 32, 37, 46, 49, 48, 102, 32, 37, 46, 49, 48, 102, 32, 37, 46, 49, 48, 102, 32, 37, 46, 49, 48, 102, 32, 10};
.global .align 1 .b8 $str$3[78] = {50, 76, 83, 68, 32, 99, 111, 112, 121, 32, 51, 32, 98, 61, 40, 37, 100, 44, 32, 37, 100, 41, 44, 32, 116, 61, 40, 37, 100, 44, 37, 100, 41, 9, 37, 46, 49, 48, 102, 32, 37, 46, 49, 48, 102, 32, 37, 46, 49, 48, 102, 32, 37, 46, 49, 48, 102, 32, 37, 46, 49, 48, 102, 32, 37, 46, 49, 48, 102, 32, 37, 46, 49, 48, 102, 32, 10};

.visible .entry _Z17check_correctnessPf(
	.param .u64 .ptr .align 1 _Z17check_correctnessPf_param_0
)
{
	.local .align 8 .b8 	__local_depot0[24];
	.reg .b64 	%SP;
	.reg .b64 	%SPL;
	.reg .pred 	%p<5>;
	.reg .b32 	%r<7>;
	.reg .b32 	%f<4>;
	.reg .b64 	%rd<9>;
	.reg .b64 	%fd<4>;

	mov.u64 	%SPL, __local_depot0;
	cvta.local.u64 	%SP, %SPL;
	ld.param.u64 	%rd2, [_Z17check_correctnessPf_param_0];
	cvta.to.global.u64 	%rd3, %rd2;
	mov.u32 	%r1, %tid.x;
	mov.u32 	%r2, %ctaid.x;
	mov.u32 	%r3, %ntid.x;
	mad.lo.s32 	%r4, %r2, %r3, %r1;
	mul.wide.s32 	%rd4, %r4, 4;
	add.s64 	%rd1, %rd3, %rd4;
	ld.global.f32 	%f1, [%rd1];
	ld.global.f32 	%f2, [%rd1+262144];
	setp.eq.f32 	%p1, %f1, %f2;
	@%p1 bra 	$L__BB0_4;
	ld.global.f32 	%f3, [%rd1+524288];
	setp.eq.f32 	%p2, %f1, %f3;
	setp.eq.f32 	%p3, %f2, %f3;
	or.pred  	%p4, %p2, %p3;
	@%p4 bra 	$L__BB0_3;
	add.u64 	%rd5, %SP, 0;
	add.u64 	%rd6, %SPL, 0;
	cvt.f64.f32 	%fd1, %f1;
	cvt.f64.f32 	%fd2, %f2;
	cvt.f64.f32 	%fd3, %f3;
	st.local.f64 	[%rd6], %fd1;
	st.local.f64 	[%rd6+8], %fd2;
	st.local.f64 	[%rd6+16], %fd3;
	mov.u64 	%rd7, $str;
	cvta.global.u64 	%rd8, %rd7;
	{ // callseq 0, 0
	.param .b64 param0;
	st.param.b64 	[param0], %rd8;
	.param .b64 param1;
	st.param.b64 	[param1], %rd5;
	.param .b32 retval0;
	call.uni (retval0), 
	vprintf, 
	(
	param0, 
	param1
	);
	ld.param.b32 	%r5, [retval0];
	} // callseq 0
	bra.uni 	$L__BB0_4;
$L__BB0_3:
	st.global.f32 	[%rd1], %f3;
$L__BB0_4:
	ret;

}
	// .globl	_Z14calculate_tempiPfS_S_iiiiffffff
.visible .entry _Z14calculate_tempiPfS_S_iiiiffffff(
	.param .u32 _Z14calculate_tempiPfS_S_iiiiffffff_param_0,
	.param .u64 .ptr .align 1 _Z14calculate_tempiPfS_S_iiiiffffff_param_1,
	.param .u64 .ptr .align 1 _Z14calculate_tempiPfS_S_iiiiffffff_param_2,
	.param .u64 .ptr .align 1 _Z14calculate_tempiPfS_S_iiiiffffff_param_3,
	.param .u32 _Z14calculate_tempiPfS_S_iiiiffffff_param_4,
	.param .u32 _Z14calculate_tempiPfS_S_iiiiffffff_param_5,
	.param .u32 _Z14calculate_tempiPfS_S_iiiiffffff_param_6,
	.param .u32 _Z14calculate_tempiPfS_S_iiiiffffff_param_7,
	.param .f32 _Z14calculate_tempiPfS_S_iiiiffffff_param_8,
	.param .f32 _Z14calculate_tempiPfS_S_iiiiffffff_param_9,
	.param .f32 _Z14calculate_tempiPfS_S_iiiiffffff_param_10,
	.param .f32 _Z14calculate_tempiPfS_S_iiiiffffff_param_11,
	.param .f32 _Z14calculate_tempiPfS_S_iiiiffffff_param_12,
	.param .f32 _Z14calculate_tempiPfS_S_iiiiffffff_param_13
)
{
	.local .align 8 .b8 	__local_depot1[80];
	.reg .b64 	%SP;
	.reg .b64 	%SPL;
	.reg .pred 	%p<36>;
	.reg .b32 	%r<101>;
	.reg .b32 	%f<47>;
	.reg .b64 	%rd<20>;
	.reg .b64 	%fd<37>;
	// demoted variable
	.shared .align 4 .b8 _ZZ14calculate_tempiPfS_S_iiiiffffffE12temp_on_cuda[3072];
	// demoted variable
	.shared .align 4 .b8 _ZZ14calculate_tempiPfS_S_iiiiffffffE13power_on_cuda[3072];
	// demoted variable
	.shared .align 4 .b8 _ZZ14calculate_tempiPfS_S_iiiiffffffE6temp_t[3072];
	mov.u64 	%SPL, __local_depot1;
	cvta.local.u64 	%SP, %SPL;
	ld.param.u32 	%r31, [_Z14calculate_tempiPfS_S_iiiiffffff_param_0];
	ld.param.u64 	%rd1, [_Z14calculate_tempiPfS_S_iiiiffffff_param_1];
	ld.param.u64 	%rd2, [_Z14calculate_tempiPfS_S_iiiiffffff_param_2];
	ld.param.u64 	%rd3, [_Z14calculate_tempiPfS_S_iiiiffffff_param_3];
	ld.param.u32 	%r32, [_Z14calculate_tempiPfS_S_iiiiffffff_param_4];
	ld.param.u32 	%r33, [_Z14calculate_tempiPfS_S_iiiiffffff_param_5];
	ld.param.u32 	%r34, [_Z14calculate_tempiPfS_S_iiiiffffff_param_6];
	ld.param.u32 	%r35, [_Z14calculate_tempiPfS_S_iiiiffffff_param_7];
	ld.param.f32 	%f6, [_Z14calculate_tempiPfS_S_iiiiffffff_param_8];
	ld.param.f32 	%f3, [_Z14calculate_tempiPfS_S_iiiiffffff_param_9];
	ld.param.f32 	%f4, [_Z14calculate_tempiPfS_S_iiiiffffff_param_10];
	ld.param.f32 	%f5, [_Z14calculate_tempiPfS_S_iiiiffffff_param_11];
	ld.param.f32 	%f7, [_Z14calculate_tempiPfS_S_iiiiffffff_param_12];
	mov.u32 	%r36, %ctaid.x;
	mov.u32 	%r37, %ctaid.y;
	mov.u32 	%r1, %tid.x;
	and.b32  	%r2, %r1, 15;
	mov.u32 	%r3, %tid.y;
	div.rn.f32 	%f1, %f7, %f6;
	shl.b32 	%r38, %r31, 1;
	sub.s32 	%r39, 16, %r38;
	mul.lo.s32 	%r40, %r39, %r37;
	sub.s32 	%r4, %r40, %r35;
	mul.lo.s32 	%r41, %r39, %r36;
	sub.s32 	%r5, %r41, %r34;
	add.s32 	%r42, %r4, %r3;
	add.s32 	%r6, %r5, %r2;
	mad.lo.s32 	%r7, %r42, %r32, %r6;
	setp.lt.s32 	%p3, %r42, 0;
	setp.ge.s32 	%p4, %r42, %r33;
	mul.lo.s32 	%r43, %r3, 192;
	mov.u32 	%r44, _ZZ14calculate_tempiPfS_S_iiiiffffffE12temp_on_cuda;
	add.s32 	%r8, %r44, %r43;
	shl.b32 	%r45, %r1, 2;
	add.s32 	%r9, %r8, %r45;
	mov.u32 	%r46, _ZZ14calculate_tempiPfS_S_iiiiffffffE13power_on_cuda;
	add.s32 	%r47, %r46, %r43;
	add.s32 	%r10, %r47, %r45;
	or.pred  	%p5, %p3, %p4;
	@%p5 bra 	$L__BB1_3;
	setp.lt.s32 	%p6, %r6, 0;
	setp.ge.s32 	%p7, %r6, %r32;
	or.pred  	%p8, %p6, %p7;
	@%p8 bra 	$L__BB1_3;
	cvta.to.global.u64 	%rd4, %rd2;
	mul.wide.s32 	%rd5, %r7, 4;
	add.s64 	%rd6, %rd4, %rd5;
	ld.global.f32 	%f8, [%rd6];
	st.shared.f32 	[%r9], %f8;
	cvta.to.global.u64 	%rd7, %rd1;
	add.s64 	%rd8, %rd7, %rd5;
	ld.global.f32 	%f9, [%rd8];
	st.shared.f32 	[%r10], %f9;
$L__BB1_3:
	bar.sync 	0;
	neg.s32 	%r48, %r4;
	shr.s32 	%r49, %r4, 31;
	and.b32  	%r11, %r49, %r48;
	add.s32 	%r50, %r4, 15;
	setp.lt.s32 	%p10, %r50, %r33;
	not.b32 	%r51, %r4;
	add.s32 	%r52, %r33, %r51;
	selp.b32 	%r12, 15, %r52, %p10;
	neg.s32 	%r53, %r5;
	shr.s32 	%r54, %r5, 31;
	and.b32  	%r13, %r54, %r53;
	add.s32 	%r55, %r5, 15;
	setp.lt.s32 	%p11, %r55, %r32;
	not.b32 	%r56, %r5;
	add.s32 	%r57, %r32, %r56;
	selp.b32 	%r14, 15, %r57, %p11;
	setp.lt.s32 	%p12, %r31, 1;
	mov.u32 	%r58, _ZZ14calculate_tempiPfS_S_iiiiffffffE6temp_t;
	mad.lo.s32 	%r59, %r3, 192, %r58;
	add.s32 	%r15, %r59, %r45;
	@%p12 bra 	$L__BB1_14;
	add.s32 	%r63, %r2, -1;
	max.s32 	%r64, %r63, %r13;
	add.s32 	%r65, %r2, 1;
	min.s32 	%r66, %r65, %r14;
	cvt.f64.f32 	%fd1, %f1;
	add.s32 	%r67, %r3, 1;
	min.s32 	%r68, %r67, %r12;
	mad.lo.s32 	%r70, %r68, 192, %r44;
	add.s32 	%r16, %r70, %r45;
	add.s32 	%r72, %r3, -1;
	max.s32 	%r73, %r72, %r11;
	mad.lo.s32 	%r74, %r73, 192, %r44;
	add.s32 	%r17, %r74, %r45;
	rcp.rn.f32 	%f10, %f4;
	cvt.f64.f32 	%fd2, %f10;
	and.b32  	%r75, %r1, 1008;
	add.s32 	%r76, %r66, %r75;
	shl.b32 	%r77, %r76, 2;
	add.s32 	%r18, %r8, %r77;
	add.s32 	%r78, %r64, %r75;
	shl.b32 	%r79, %r78, 2;
	add.s32 	%r19, %r8, %r79;
	rcp.rn.f32 	%f11, %f3;
	cvt.f64.f32 	%fd3, %f11;
	shl.b32 	%r80, %r66, 2;
	add.s32 	%r20, %r8, %r80;
	shl.b32 	%r81, %r64, 2;
	add.s32 	%r21, %r8, %r81;
	neg.s32 	%r100, %r31;
	rcp.rn.f32 	%f2, %f5;
	mov.b32 	%r99, 1;
	mov.b32 	%r98, -1;
	add.u64 	%rd9, %SP, 0;
	mov.u64 	%rd11, $str$1;
	mov.u64 	%rd13, $str$2;
	mov.u64 	%rd15, $str$3;
$L__BB1_5:
	add.s32 	%r26, %r99, -1;
	setp.le.u32 	%p14, %r2, %r26;
	add.s32 	%r27, %r98, 15;
	setp.gt.s32 	%p15, %r2, %r27;
	mov.pred 	%p35, -1;
	or.pred  	%p16, %p14, %p15;
	@%p16 bra 	$L__BB1_8;
	setp.gt.s32 	%p18, %r3, %r12;
	setp.lt.s32 	%p19, %r3, %r11;
	setp.gt.s32 	%p20, %r2, %r14;
	setp.lt.s32 	%p21, %r2, %r13;
	setp.le.u32 	%p22, %r3, %r26;
	setp.gt.u32 	%p23, %r3, %r27;
	or.pred  	%p24, %p22, %p23;
	or.pred  	%p25, %p24, %p21;
	or.pred  	%p26, %p25, %p20;
	or.pred  	%p27, %p26, %p19;
	or.pred  	%p28, %p27, %p18;
	@%p28 bra 	$L__BB1_8;
	ld.shared.f32 	%f12, [%r9];
	cvt.f64.f32 	%fd4, %f12;
	ld.shared.f32 	%f13, [%r10];
	cvt.f64.f32 	%fd5, %f13;
	ld.shared.f32 	%f14, [%r16];
	ld.shared.f32 	%f15, [%r17];
	add.f32 	%f16, %f14, %f15;
	cvt.f64.f32 	%fd6, %f16;
	add.f64 	%fd7, %fd4, %fd4;
	sub.f64 	%fd8, %fd6, %fd7;
	fma.rn.f64 	%fd9, %fd8, %fd2, %fd5;
	ld.shared.f32 	%f17, [%r18];
	ld.shared.f32 	%f18, [%r19];
	add.f32 	%f19, %f17, %f18;
	cvt.f64.f32 	%fd10, %f19;
	sub.f64 	%fd11, %fd10, %fd7;
	fma.rn.f64 	%fd12, %fd11, %fd3, %fd9;
	mov.f32 	%f20, 0f42A00000;
	sub.f32 	%f21, %f20, %f12;
	mul.f32 	%f22, %f2, %f21;
	cvt.f64.f32 	%fd13, %f22;
	add.f64 	%fd14, %fd12, %fd13;
	fma.rn.f64 	%fd15, %fd14, %fd1, %fd4;
	cvt.rn.f32.f64 	%f23, %fd15;
	st.shared.f32 	[%r15], %f23;
	mov.pred 	%p35, 0;
$L__BB1_8:
	mov.u32 	%r85, %ctaid.x;
	setp.ne.s32 	%p30, %r85, 10;
	mov.u32 	%r86, %ctaid.y;
	setp.ne.s32 	%p31, %r86, 20;
	or.pred  	%p32, %p30, %p31;
	@%p32 bra 	$L__BB1_10;
	ld.shared.f32 	%f24, [%r15];
	cvt.f64.f32 	%fd16, %f24;
	ld.shared.f32 	%f25, [%r9];
	cvt.f64.f32 	%fd17, %f25;
	ld.shared.f32 	%f26, [%r10];
	cvt.f64.f32 	%fd18, %f26;
	ld.shared.f32 	%f27, [%r16];
	cvt.f64.f32 	%fd19, %f27;
	ld.shared.f32 	%f28, [%r17];
	cvt.f64.f32 	%fd20, %f28;
	ld.shared.f32 	%f29, [%r20];
	cvt.f64.f32 	%fd21, %f29;
	ld.shared.f32 	%f30, [%r21];
	cvt.f64.f32 	%fd22, %f30;
	cvta.to.local.u64 	%rd10, %rd9;
	mov.b32 	%r87, 20;
	mov.b32 	%r88, 10;
	st.local.v2.u32 	[%rd10], {%r88, %r87};
	st.local.v2.u32 	[%rd10+8], {%r1, %r3};
	st.local.f64 	[%rd10+16], %fd16;
	st.local.f64 	[%rd10+24], %fd17;
	st.local.f64 	[%rd10+32], %fd18;
	st.local.f64 	[%rd10+40], %fd19;
	st.local.f64 	[%rd10+48], %fd20;
	st.local.f64 	[%rd10+56], %fd21;
	st.local.f64 	[%rd10+64], %fd22;
	st.local.u32 	[%rd10+72], %r26;
	cvta.global.u64 	%rd12, %rd11;
	{ // callseq 1, 0
	.param .b64 param0;
	st.param.b64 	[param0], %rd12;
	.param .b64 param1;
	st.param.b64 	[param1], %rd9;
	.param .b32 retval0;
	call.uni (retval0), 
	vprintf, 
	(
	param0, 
	param1
	);
	ld.param.b32 	%r89, [retval0];
	} // callseq 1
	ld.shared.f32 	%f31, [%r15];
	cvt.f64.f32 	%fd23, %f31;
	ld.shared.f32 	%f32, [%r9];
	cvt.f64.f32 	%fd24, %f32;
	ld.shared.f32 	%f33, [%r10];
	cvt.f64.f32 	%fd25, %f33;
	ld.shared.f32 	%f34, [%r16];
	cvt.f64.f32 	%fd26, %f34;
	ld.shared.f32 	%f35, [%r17];
	cvt.f64.f32 	%fd27, %f35;
	ld.shared.f32 	%f36, [%r20+64];
	cvt.f64.f32 	%fd28, %f36;
	ld.shared.f32 	%f37, [%r21+64];
	cvt.f64.f32 	%fd29, %f37;
	st.local.v2.u32 	[%rd10], {%r88, %r87};
	st.local.v2.u32 	[%rd10+8], {%r1, %r3};
	st.local.f64 	[%rd10+16], %fd23;
	st.local.f64 	[%rd10+24], %fd24;
	st.local.f64 	[%rd10+32], %fd25;
	st.local.f64 	[%rd10+40], %fd26;
	st.local.f64 	[%rd10+48], %fd27;
	st.local.f64 	[%rd10+56], %fd28;
	st.local.f64 	[%rd10+64], %fd29;
	cvta.global.u64 	%rd14, %rd13;
	{ // callseq 2, 0
	.param .b64 param0;
	st.param.b64 	[param0], %rd14;
	.param .b64 param1;
	st.param.b64 	[param1], %rd9;
	.param .b32 retval0;
	call.uni (retval0), 
	vprintf, 
	(
	param0, 
	param1
	);
	ld.param.b32 	%r91, [retval0];
	} // callseq 2
	ld.shared.f32 	%f38, [%r15];
	cvt.f64.f32 	%fd30, %f38;
	ld.shared.f32 	%f39, [%r9];
	cvt.f64.f32 	%fd31, %f39;
	ld.shared.f32 	%f40, [%r10];
	cvt.f64.f32 	%fd32, %f40;
	ld.shared.f32 	%f41, [%r16];
	cvt.f64.f32 	%fd33, %f41;
	ld.shared.f32 	%f42, [%r17];
	cvt.f64.f32 	%fd34, %f42;
	ld.shared.f32 	%f43, [%r20+128];
	cvt.f64.f32 	%fd35, %f43;
	ld.shared.f32 	%f44, [%r21+128];
	cvt.f64.f32 	%fd36, %f44;
	st.local.v2.u32 	[%rd10], {%r88, %r87};
	st.local.v2.u32 	[%rd10+8], {%r1, %r3};
	st.local.f64 	[%rd10+16], %fd30;
	st.local.f64 	[%rd10+24], %fd31;
	st.local.f64 	[%rd10+32], %fd32;
	st.local.f64 	[%rd10+40], %fd33;
	st.local.f64 	[%rd10+48], %fd34;
	st.local.f64 	[%rd10+56], %fd35;
	st.local.f64 	[%rd10+64], %fd36;
	cvta.global.u64 	%rd16, %rd15;
	{ // callseq 3, 0
	.param .b64 param0;
	st.param.b64 	[param0], %rd16;
	.param .b64 param1;
	st.param.b64 	[param1], %rd9;
	.param .b32 retval0;
	call.uni (retval0), 
	vprintf, 
	(
	param0, 
	param1
	);
	ld.param.b32 	%r93, [retval0];
	} // callseq 3
$L__BB1_10:
	bar.sync 	0;
	add.s32 	%r100, %r100, 1;
	setp.eq.s32 	%p33, %r100, 0;
	@%p33 bra 	$L__BB1_14;
	@%p35 bra 	$L__BB1_13;
	ld.shared.f32 	%f45, [%r15];
	st.shared.f32 	[%r9], %f45;
$L__BB1_13:
	bar.sync 	0;
	add.s32 	%r99, %r99, 1;
	add.s32 	%r98, %r98, -1;
	bra.uni 	$L__BB1_5;
$L__BB1_14:
	@%p35 bra 	$L__BB1_16;
	ld.shared.f32 	%f46, [%r15];
	shl.b32 	%r95, %r1, 12;
	and.b32  	%r96, %r95, 4128768;
	add.s32 	%r97, %r7, %r96;
	cvta.to.global.u64 	%rd17, %rd3;
	mul.wide.s32 	%rd18, %r97, 4;
	add.s64 	%rd19, %rd17, %rd18;
	st.global.f32 	[%rd19], %f46;
$L__BB1_16:
	ret;

}


// ===== COMPILED SASS (sm_100) =====

	.target	sm_100

	.elftype	@"ET_EXEC"


//--------------------- .note.nv.tkinfo           --------------------------
	.section	.note.nv.tkinfo,"",@"SHT_NOTE"
	.sectionflags	@"SHF_NOTE_NV_TKINFO"
	.tkinfo
        /*0018*/ 	.word	0x00000002
        /*0030*/ 	.string	""
        /*0030*/ 	.string	"ptxas"
        /*0030*/ 	.string	"Cuda compilation tools, release 13.0, V13.0.88"
        /*0030*/ 	.string	"Build cuda_13.0.r13.0/compiler.36424714_0"
        /*0030*/ 	.string	"-arch sm_100 -m 64 "



//--------------------- .note.nv.cuinfo           --------------------------
	.section	.note.nv.cuinfo,"",@"SHT_NOTE"
	.sectionflags	@"SHF_NOTE_NV_CUINFO"
        /*0018*/ 	.short	0x0002
        /*001a*/ 	.short	0x0064
        /*001c*/ 	.short	0x0082
	.zero		2


//--------------------- .nv.info                  --------------------------
	.section	.nv.info,"",@"SHT_CUDA_INFO"
	.align	4


	//----- nvinfo : EIATTR_REGCOUNT
	.align		4
        /*0000*/ 	.byte	0x04, 0x2f
        /*0002*/ 	.short	(.L_5 - .L_4)
	.align		4
.L_4:
        /*0004*/ 	.word	index@(_Z17check_correctnessPf)
        /*0008*/ 	.word	0x00000018


	//----- nvinfo : EIATTR_FRAME_SIZE
	.align		4
.L_5:
        /*000c*/ 	.byte	0x04, 0x11
        /*000e*/ 	.short	(.L_7 - .L_6)
	.align		4
.L_6:
        /*0010*/ 	.word	index@(_Z17check_correctnessPf)
        /*0014*/ 	.word	0x00000018


	//----- nvinfo : EIATTR_REGCOUNT
	.align		4
.L_7:
        /*0018*/ 	.byte	0x04, 0x2f
        /*001a*/ 	.short	(.L_9 - .L_8)
	.align		4
.L_8:
        /*001c*/ 	.word	index@(_Z14calculate_tempiPfS_S_iiiiffffff)
        /*0020*/ 	.word	0x00000028


	//----- nvinfo : EIATTR_FRAME_SIZE
	.align		4
.L_9:
        /*0024*/ 	.byte	0x04, 0x11
        /*0026*/ 	.short	(.L_11 - .L_10)
	.align		4
.L_10:
        /*0028*/ 	.word	index@($__internal_1_$__cuda_sm3x_div_rn_noftz_f32_slowpath)
        /*002c*/ 	.word	0x00000050


	//----- nvinfo : EIATTR_FRAME_SIZE
	.align		4
.L_11:
        /*0030*/ 	.byte	0x04, 0x11
        /*0032*/ 	.short	(.L_13 - .L_12)
	.align		4
.L_12:
        /*0034*/ 	.word	index@($__internal_0_$__cuda_sm20_rcp_rn_f32_slowpath)
        /*0038*/ 	.word	0x00000050


	//----- nvinfo : EIATTR_FRAME_SIZE
	.align		4
.L_13:
        /*003c*/ 	.byte	0x04, 0x11
        /*003e*/ 	.short	(.L_15 - .L_14)
	.align		4
.L_14:
        /*0040*/ 	.word	index@(_Z14calculate_tempiPfS_S_iiiiffffff)
        /*0044*/ 	.word	0x00000050


	//----- nvinfo : EIATTR_MIN_STACK_SIZE
	.align		4
.L_15:
        /*0048*/ 	.byte	0x04, 0x12
        /*004a*/ 	.short	(.L_17 - .L_16)
	.align		4
.L_16:
        /*004c*/ 	.word	index@(_Z14calculate_tempiPfS_S_iiiiffffff)
        /*0050*/ 	.word	0x00000050


	//----- nvinfo : EIATTR_MIN_STACK_SIZE
	.align		4
.L_17:
        /*0054*/ 	.byte	0x04, 0x12
        /*0056*/ 	.short	(.L_19 - .L_18)
	.align		4
.L_18:
        /*0058*/ 	.word	index@(_Z17check_correctnessPf)
        /*005c*/ 	.word	0x00000018
.L_19:


//--------------------- .nv.compat                --------------------------
	.section	.nv.compat,"",@"SHT_CUDA_COMPAT_INFO"
	.align	4
        /*0000*/ 	.byte	0x02, 0x09, 0x00, 0x00, 0x02, 0x02, 0x01, 0x00, 0x02, 0x05, 0x05, 0x00, 0x03, 0x07, 0x01, 0x01
        /*0010*/ 	.byte	0x02, 0x03, 0x00, 0x00, 0x02, 0x06, 0x01, 0x00, 0x04, 0x0b, 0x08, 0x00, 0x01, 0x00, 0x00, 0x00
        /*0020*/ 	.byte	0x00, 0x00, 0x00, 0x00


//--------------------- .nv.info._Z14calculate_tempiPfS_S_iiiiffffff --------------------------
	.section	.nv.info._Z14calculate_tempiPfS_S_iiiiffffff,"",@"SHT_CUDA_INFO"
	.sectionflags	@""
	.align	4


	//----- nvinfo : EIATTR_CUDA_API_VERSION
	.align		4
        /*0000*/ 	.byte	0x04, 0x37
        /*0002*/ 	.short	(.L_21 - .L_20)
.L_20:
        /*0004*/ 	.word	0x00000082


	//----- nvinfo : EIATTR_KPARAM_INFO
	.align		4
.L_21:
        /*0008*/ 	.byte	0x04, 0x17
        /*000a*/ 	.short	(.L_23 - .L_22)
.L_22:
        /*000c*/ 	.word	0x00000000
        /*0010*/ 	.short	0x000d
        /*0012*/ 	.short	0x0044
        /*0014*/ 	.byte	0x00, 0xf0, 0x11, 0x00


	//----- nvinfo : EIATTR_KPARAM_INFO
	.align		4
.L_23:
        /*0018*/ 	.byte	0x04, 0x17
        /*001a*/ 	.short	(.L_25 - .L_24)
.L_24:
        /*001c*/ 	.word	0x00000000
        /*0020*/ 	.short	0x000c
        /*0022*/ 	.short	0x0040
        /*0024*/ 	.byte	0x00, 0xf0, 0x11, 0x00


	//----- nvinfo : EIATTR_KPARAM_INFO
	.align		4
.L_25:
        /*0028*/ 	.byte	0x04, 0x17
        /*002a*/ 	.short	(.L_27 - .L_26)
.L_26:
        /*002c*/ 	.word	0x00000000
        /*0030*/ 	.short	0x000b
        /*0032*/ 	.short	0x003c
        /*0034*/ 	.byte	0x00, 0xf0, 0x11, 0x00


	//----- nvinfo : EIATTR_KPARAM_INFO
	.align		4
.L_27:
        /*0038*/ 	.byte	0x04, 0x17
        /*003a*/ 	.short	(.L_29 - .L_28)
.L_28:
        /*003c*/ 	.word	0x00000000
        /*0040*/ 	.short	0x000a
        /*0042*/ 	.short	0x0038
        /*0044*/ 	.byte	0x00, 0xf0, 0x11, 0x00


	//----- nvinfo : EIATTR_KPARAM_INFO
	.align		4
.L_29:
        /*0048*/ 	.byte	0x04, 0x17
        /*004a*/ 	.short	(.L_31 - .L_30)
.L_30:
        /*004c*/ 	.word	0x00000000
        /*0050*/ 	.short	0x0009
        /*0052*/ 	.short	0x0034
        /*0054*/ 	.byte	0x00, 0xf0, 0x11, 0x00


	//----- nvinfo : EIATTR_KPARAM_INFO
	.align		4
.L_31:
        /*0058*/ 	.byte	0x04, 0x17
        /*005a*/ 	.short	(.L_33 - .L_32)
.L_32:
        /*005c*/ 	.word	0x00000000
        /*0060*/ 	.short	0x0008
        /*0062*/ 	.short	0x0030
        /*0064*/ 	.byte	0x00, 0xf0, 0x11, 0x00


	//----- nvinfo : EIATTR_KPARAM_INFO
	.align		4
.L_33:
        /*0068*/ 	.byte	0x04, 0x17
        /*006a*/ 	.short	(.L_35 - .L_34)
.L_34:
        /*006c*/ 	.word	0x00000000
        /*0070*/ 	.short	0x0007
        /*0072*/ 	.short	0x002c
        /*0074*/ 	.byte	0x00, 0xf0, 0x11, 0x00


	//----- nvinfo : EIATTR_KPARAM_INFO
	.align		4
.L_35:
        /*0078*/ 	.byte	0x04, 0x17
        /*007a*/ 	.short	(.L_37 - .L_36)
.L_36:
        /*007c*/ 	.word	0x00000000
        /*0080*/ 	.short	0x0006
        /*0082*/ 	.short	0x0028
        /*0084*/ 	.byte	0x00, 0xf0, 0x11, 0x00


	//----- nvinfo : EIATTR_KPARAM_INFO
	.align		4
.L_37:
        /*0088*/ 	.byte	0x04, 0x17
        /*008a*/ 	.short	(.L_39 - .L_38)
.L_38:
        /*008c*/ 	.word	0x00000000
        /*0090*/ 	.short	0x0005
        /*0092*/ 	.short	0x0024
        /*0094*/ 	.byte	0x00, 0xf0, 0x11, 0x00


	//----- nvinfo : EIATTR_KPARAM_INFO
	.align		4
.L_39:
        /*0098*/ 	.byte	0x04, 0x17
        /*009a*/ 	.short	(.L_41 - .L_40)
.L_40:
        /*009c*/ 	.word	0x00000000
        /*00a0*/ 	.short	0x0004
        /*00a2*/ 	.short	0x0020
        /*00a4*/ 	.byte	0x00, 0xf0, 0x11, 0x00


	//----- nvinfo : EIATTR_KPARAM_INFO
	.align		4
.L_41:
        /*00a8*/ 	.byte	0x04, 0x17
        /*00aa*/ 	.short	(.L_43 - .L_42)
.L_42:
        /*00ac*/ 	.word	0x00000000
        /*00b0*/ 	.short	0x0003
        /*00b2*/ 	.short	0x0018
        /*00b4*/ 	.byte	0x00, 0xf5, 0x21, 0x00


	//----- nvinfo : EIATTR_KPARAM_INFO
	.align		4
.L_43:
        /*00b8*/ 	.byte	0x04, 0x17
        /*00ba*/ 	.short	(.L_45 - .L_44)
.L_44:
        /*00bc*/ 	.word	0x00000000
        /*00c0*/ 	.short	0x0002
        /*00c2*/ 	.short	0x0010
        /*00c4*/ 	.byte	0x00, 0xf5, 0x21, 0x00


	//----- nvinfo : EIATTR_KPARAM_INFO
	.align		4
.L_45:
        /*00c8*/ 	.byte	0x04, 0x17
        /*00ca*/ 	.short	(.L_47 - .L_46)
.L_46:
        /*00cc*/ 	.word	0x00000000
        /*00d0*/ 	.short	0x0001
        /*00d2*/ 	.short	0x0008
        /*00d4*/ 	.byte	0x00, 0xf5, 0x21, 0x00


	//----- nvinfo : EIATTR_KPARAM_INFO
	.align		4
.L_47:
        /*00d8*/ 	.byte	0x04, 0x17
        /*00da*/ 	.short	(.L_49 - .L_48)
.L_48:
        /*00dc*/ 	.word	0x00000000
        /*00e0*/ 	.short	0x0000
        /*00e2*/ 	.short	0x0000
        /*00e4*/ 	.byte	0x00, 0xf0, 0x11, 0x00


	//----- nvinfo : EIATTR_SPARSE_MMA_MASK
	.align		4
.L_49:
        /*00e8*/ 	.byte	0x03, 0x50
        /*00ea*/ 	.short	0x0000


	//----- nvinfo : EIATTR_MAXREG_COUNT
	.align		4
        /*00ec*/ 	.byte	0x03, 0x1b
        /*00ee*/ 	.short	0x00ff


	//----- nvinfo : EIATTR_NUM_BARRIERS
	.align		4
        /*00f0*/ 	.byte	0x02, 0x4c
        /*00f2*/ 	.byte	0x01
	.zero		1


	//----- nvinfo : EIATTR_EXTERNS
	.align		4
        /*00f4*/ 	.byte	0x04, 0x0f
        /*00f6*/ 	.short	(.L_51 - .L_50)


	//   ....[0]....
	.align		4
.L_50:
        /*00f8*/ 	.word	index@(vprintf)


	//----- nvinfo : EIATTR_MERCURY_ISA_VERSION
	.align		4
.L_51:
        /*00fc*/ 	.byte	0x03, 0x5f
        /*00fe*/ 	.short	0x0101


	//----- nvinfo : EIATTR_VRC_CTA_INIT_COUNT
	.align		4
        /*0100*/ 	.byte	0x02, 0x4a
	.zero		1
	.zero		1


	//----- nvinfo : EIATTR_SYSCALL_OFFSETS
	.align		4
        /*0104*/ 	.byte	0x04, 0x46
        /*0106*/ 	.short	(.L_53 - .L_52)


	//   ....[0]....
.L_52:
        /*0108*/ 	.word	0x00000eb0


	//   ....[1]....
        /*010c*/ 	.word	0x000010d0


	//   ....[2]....
        /*0110*/ 	.word	0x000012f0


	//----- nvinfo : EIATTR_EXIT_INSTR_OFFSETS
	.align		4
.L_53:
        /*0114*/ 	.byte	0x04, 0x1c
        /*0116*/ 	.short	(.L_55 - .L_54)


	//   ....[0]....
.L_54:
        /*0118*/ 	.word	0x000013e0


	//   ....[1]....
        /*011c*/ 	.word	0x00001460


	//----- nvinfo : EIATTR_CRS_STACK_SIZE
	.align		4
.L_55:
        /*0120*/ 	.byte	0x04, 0x1e
        /*0122*/ 	.short	(.L_57 - .L_56)
.L_56:
        /*0124*/ 	.word	0x00000000


	//----- nvinfo : EIATTR_CBANK_PARAM_SIZE
	.align		4
.L_57:
        /*0128*/ 	.byte	0x03, 0x19
        /*012a*/ 	.short	0x0048


	//----- nvinfo : EIATTR_PARAM_CBANK
	.align		4
        /*012c*/ 	.byte	0x04, 0x0a
        /*012e*/ 	.short	(.L_59 - .L_58)
	.align		4
.L_58:
        /*0130*/ 	.word	index@(.nv.constant0._Z14calculate_tempiPfS_S_iiiiffffff)
        /*0134*/ 	.short	0x0380
        /*0136*/ 	.short	0x0048


	//----- nvinfo : EIATTR_SW_WAR
	.align		4
.L_59:
        /*0138*/ 	.byte	0x04, 0x36
        /*013a*/ 	.short	(.L_61 - .L_60)
.L_60:
        /*013c*/ 	.word	0x00000008
.L_61:


//--------------------- .nv.info._Z17check_correctnessPf --------------------------
	.section	.nv.info._Z17check_correctnessPf,"",@"SHT_CUDA_INFO"
	.sectionflags	@""
	.align	4


	//----- nvinfo : EIATTR_CUDA_API_VERSION
	.align		4
        /*0000*/ 	.byte	0x04, 0x37
        /*0002*/ 	.short	(.L_63 - .L_62)
.L_62:
        /*0004*/ 	.word	0x00000082


	//----- nvinfo : EIATTR_KPARAM_INFO
	.align		4
.L_63:
        /*0008*/ 	.byte	0x04, 0x17
        /*000a*/ 	.short	(.L_65 - .L_64)
.L_64:
        /*000c*/ 	.word	0x00000000
        /*0010*/ 	.short	0x0000
        /*0012*/ 	.short	0x0000
        /*0014*/ 	.byte	0x00, 0xf5, 0x21, 0x00


	//----- nvinfo : EIATTR_SPARSE_MMA_MASK
	.align		4
.L_65:
        /*0018*/ 	.byte	0x03, 0x50
        /*001a*/ 	.short	0x0000


	//----- nvinfo : EIATTR_MAXREG_COUNT
	.align		4
        /*001c*/ 	.byte	0x03, 0x1b
        /*001e*/ 	.short	0x00ff


	//----- nvinfo : EIATTR_EXTERNS
	.align		4
        /*0020*/ 	.byte	0x04, 0x0f
        /*0022*/ 	.short	(.L_67 - .L_66)


	//   ....[0]....
	.align		4
.L_66:
        /*0024*/ 	.word	index@(vprintf)


	//----- nvinfo : EIATTR_MERCURY_ISA_VERSION
	.align		4
.L_67:
        /*0028*/ 	.byte	0x03, 0x5f
        /*002a*/ 	.short	0x0101


	//----- nvinfo : EIATTR_VRC_CTA_INIT_COUNT
	.align		4
        /*002c*/ 	.byte	0x02, 0x4a
	.zero		1
	.zero		1


	//----- nvinfo : EIATTR_SYSCALL_OFFSETS
	.align		4
        /*0030*/ 	.byte	0x04, 0x46
        /*0032*/ 	.short	(.L_69 - .L_68)


	//   ....[0]....
.L_68:
        /*0034*/ 	.word	0x00000210


	//----- nvinfo : EIATTR_EXIT_INSTR_OFFSETS
	.align		4
.L_69:
        /*0038*/ 	.byte	0x04, 0x1c
        /*003a*/ 	.short	(.L_71 - .L_70)


	//   ....[0]....
.L_70:
        /*003c*/ 	.word	0x00000100


	//   ....[1]....
        /*0040*/ 	.word	0x00000220


	//   ....[2]....
        /*0044*/ 	.word	0x00000240


	//----- nvinfo : EIATTR_CRS_STACK_SIZE
	.align		4
.L_71:
        /*0048*/ 	.byte	0x04, 0x1e
        /*004a*/ 	.short	(.L_73 - .L_72)
.L_72:
        /*004c*/ 	.word	0x00000000


	//----- nvinfo : EIATTR_CBANK_PARAM_SIZE
	.align		4
.L_73:
        /*0050*/ 	.byte	0x03, 0x19
        /*0052*/ 	.short	0x0008


	//----- nvinfo : EIATTR_PARAM_CBANK
	.align		4
        /*0054*/ 	.byte	0x04, 0x0a
        /*0056*/ 	.short	(.L_75 - .L_74)
	.align		4
.L_74:
        /*0058*/ 	.word	index@(.nv.constant0._Z17check_correctnessPf)
        /*005c*/ 	.short	0x0380
        /*005e*/ 	.short	0x0008


	//----- nvinfo : EIATTR_SW_WAR
	.align		4
.L_75:
        /*0060*/ 	.byte	0x04, 0x36
        /*0062*/ 	.short	(.L_77 - .L_76)
.L_76:
        /*0064*/ 	.word	0x00000008
.L_77:


//--------------------- .nv.callgraph             --------------------------
	.section	.nv.callgraph,"",@"SHT_CUDA_CALLGRAPH"
	.align	4
	.sectionentsize	8
	.align		4
        /*0000*/ 	.word	0x00000000
	.align		4
        /*0004*/ 	.word	0xffffffff
	.align		4
        /*0008*/ 	.word	index@(_Z14calculate_tempiPfS_S_iiiiffffff)
	.align		4
        /*000c*/ 	.word	index@(vprintf)
	.align		4
        /*0010*/ 	.word	index@(_Z17check_correctnessPf)
	.align		4
        /*0014*/ 	.word	index@(vprintf)
	.align		4
        /*0018*/ 	.word	0x00000000
	.align		4
        /*001c*/ 	.word	0xfffffffe
	.align		4
        /*0020*/ 	.word	0x00000000
	.align		4
        /*0024*/ 	.word	0xfffffffd
	.align		4
        /*0028*/ 	.word	0x00000000
	.align		4
        /*002c*/ 	.word	0xfffffffc


//--------------------- .nv.constant4             --------------------------
	.section	.nv.constant4,"a",@progbits
	.align	8
	.align		8
.nv.constant4:
        /*0000*/ 	.dword	vprintf
	.align		8
        /*0008*/ 	.dword	$str
	.align		8
        /*0010*/ 	.dword	$str$1
	.align		8
        /*0018*/ 	.dword	$str$2
	.align		8
        /*0020*/ 	.dword	$str$3


//--------------------- .text._Z14calculate_tempiPfS_S_iiiiffffff --------------------------
	.section	.text._Z14calculate_tempiPfS_S_iiiiffffff,"ax",@progbits
	.align	128
        .global         _Z14calculate_tempiPfS_S_iiiiffffff
        .type           _Z14calculate_tempiPfS_S_iiiiffffff,@function
        .size           _Z14calculate_tempiPfS_S_iiiiffffff,(.L_x_30 - _Z14calculate_tempiPfS_S_iiiiffffff)
        .other          _Z14calculate_tempiPfS_S_iiiiffffff,@"STO_CUDA_ENTRY STV_DEFAULT"
_Z14calculate_tempiPfS_S_iiiiffffff:
.text._Z14calculate_tempiPfS_S_iiiiffffff:
[----:B------:R-:W0:Y:S08]  /*0000*/  LDC R1, c[0x0][0x37c] ;  /* 0x0000df00ff017b82 */ /* 0x000e300000000800 */
[----:B------:R-:W1:Y:S01]  /*0010*/  LDC R2, c[0x0][0x3b0] ;  /* 0x0000ec00ff027b82 */ /* 0x000e620000000800 */
[----:B------:R-:W2:Y:S01]  /*0020*/  LDCU UR5, c[0x0][0x3c0] ;  /* 0x00007800ff0577ac */ /* 0x000ea20008000800 */
[----:B------:R-:W3:Y:S01]  /*0030*/  S2R R22, SR_TID.X ;  /* 0x0000000000167919 */ /* 0x000ee20000002100 */
[----:B0-----:R-:W-:Y:S01]  /*0040*/  VIADD R1, R1, 0xffffffb0 ;  /* 0xffffffb001017836 */ /* 0x001fe20000000000 */
[----:B------:R-:W0:Y:S01]  /*0050*/  LDCU UR38, c[0x0][0x2f8] ;  /* 0x00005f00ff2677ac */ /* 0x000e220008000800 */
[----:B------:R-:W4:Y:S03]  /*0060*/  S2R R23, SR_TID.Y ;  /* 0x0000000000177919 */ /* 0x000f260000002200 */
[----:B------:R-:W-:Y:S01]  /*0070*/  R2UR UR4, R1 ;  /* 0x00000000010472ca */ /* 0x000fe200000e0000 */
[----:B------:R-:W5:Y:S01]  /*0080*/  LDCU UR39, c[0x0][0x2fc] ;  /* 0x00005f80ff2777ac */ /* 0x000f620008000800 */
[----:B------:R-:W4:Y:S08]  /*0090*/  S2UR UR9, SR_CTAID.X ;  /* 0x00000000000979c3 */ /* 0x000f300000002500 */
[----:B------:R-:W4:Y:S01]  /*00a0*/  S2UR UR10, SR_CTAID.Y ;  /* 0x00000000000a79c3 */ /* 0x000f220000002600 */
[----:B--2---:R-:W-:-:S02]  /*00b0*/  IMAD.U32 R5, RZ, RZ, UR5 ;  /* 0x00000005ff057e24 */ /* 0x004fc4000f8e00ff */
[----:B0-----:R-:W-:Y:S01]  /*00c0*/  UIADD3 UR38, UP0, UPT, UR4, UR38, URZ ;  /* 0x0000002604267290 */ /* 0x001fe2000ff1e0ff */
[----:B-1----:R-:W0:Y:S03]  /*00d0*/  MUFU.RCP R0, R2 ;  /* 0x0000000200007308 */ /* 0x002e260000001000 */
[----:B-----5:R-:W-:-:S05]  /*00e0*/  UIADD3.X UR39, UPT, UPT, URZ, UR39, URZ, UP0, !UPT ;  /* 0x00000027ff277290 */ /* 0x020fca00087fe4ff */
[----:B------:R-:W1:Y:S01]  /*00f0*/  FCHK P0, R5, R2 ;  /* 0x0000000205007302 */ /* 0x000e620000000000 */
[----:B---3--:R-:W-:Y:S01]  /*0100*/  LOP3.LUT R4, R22, 0xf, RZ, 0xc0, !PT ;  /* 0x0000000f16047812 */ /* 0x008fe200078ec0ff */
[----:B0-----:R-:W-:-:S04]  /*0110*/  FFMA R3, R0, -R2, 1 ;  /* 0x3f80000000037423 */ /* 0x001fc80000000802 */
[----:B------:R-:W-:-:S04]  /*0120*/  FFMA R0, R0, R3, R0 ;  /* 0x0000000300007223 */ /* 0x000fc80000000000 */
[----:B------:R-:W-:-:S04]  /*0130*/  FFMA R3, R0, UR5, RZ ;  /* 0x0000000500037c23 */ /* 0x000fc800080000ff */
[----:B------:R-:W-:-:S04]  /*0140*/  FFMA R36, R3, -R2, UR5 ;  /* 0x0000000503247e23 */ /* 0x000fc80008000802 */
[----:B------:R-:W-:Y:S01]  /*0150*/  FFMA R36, R0, R36, R3 ;  /* 0x0000002400247223 */ /* 0x000fe20000000003 */
[----:B-1--4-:R-:W-:Y:S06]  /*0160*/  @!P0 BRA `(.L_x_0) ;  /* 0x00000000000c8947 */ /* 0x012fec0003800000 */
[----:B------:R-:W-:-:S07]  /*0170*/  MOV R2, 0x190 ;  /* 0x0000019000027802 */ /* 0x000fce0000000f00 */
[----:B------:R-:W-:Y:S05]  /*0180*/  CALL.REL.NOINC `($__internal_1_$__cuda_sm3x_div_rn_noftz_f32_slowpath) ;  /* 0x0000001400847944 */ /* 0x000fea0003c00000 */
[----:B------:R-:W-:-:S07]  /*0190*/  IMAD.MOV.U32 R36, RZ, RZ, R7 ;  /* 0x000000ffff247224 */ /* 0x000fce00078e0007 */
.L_x_0:
[----:B------:R-:W0:Y:S01]  /*01a0*/  LDCU UR12, c[0x0][0x380] ;  /* 0x00007000ff0c77ac */ /* 0x000e220008000800 */
[----:B------:R-:W1:Y:S01]  /*01b0*/  LDCU.128 UR4, c[0x0][0x3a0] ;  /* 0x00007400ff0477ac */ /* 0x000e620008000c00 */
[----:B------:R-:W2:Y:S01]  /*01c0*/  LDCU.64 UR36, c[0x0][0x358] ;  /* 0x00006b00ff2477ac */ /* 0x000ea20008000a00 */
[----:B0-----:R-:W-:-:S04]  /*01d0*/  UIADD3 UR8, UPT, UPT, -UR12, URZ, URZ ;  /* 0x000000ff0c087290 */ /* 0x001fc8000fffe1ff */
[----:B------:R-:W-:-:S04]  /*01e0*/  ULEA UR8, UR8, 0x10, 0x1 ;  /* 0x0000001008087891 */ /* 0x000fc8000f8e08ff */
[----:B-1----:R-:W-:Y:S02]  /*01f0*/  UIMAD UR7, UR8, UR10, -UR7 ;  /* 0x0000000a080772a4 */ /* 0x002fe4000f8e0a07 */
[----:B------:R-:W-:-:S04]  /*0200*/  UIMAD UR6, UR8, UR9, -UR6 ;  /* 0x00000009080672a4 */ /* 0x000fc8000f8e0a06 */
[----:B------:R-:W-:Y:S02]  /*0210*/  VIADD R26, R23, UR7 ;  /* 0x00000007171a7c36 */ /* 0x000fe40008000000 */
[----:B------:R-:W-:-:S03]  /*0220*/  VIADD R3, R4, UR6 ;  /* 0x0000000604037c36 */ /* 0x000fc60008000000 */
[C---:B------:R-:W-:Y:S02]  /*0230*/  ISETP.GE.AND P0, PT, R26.reuse, UR5, PT ;  /* 0x000000051a007c0c */ /* 0x040fe4000bf06270 */
[C---:B------:R-:W-:Y:S02]  /*0240*/  ISETP.GE.AND P1, PT, R3.reuse, UR4, PT ;  /* 0x0000000403007c0c */ /* 0x040fe4000bf26270 */
[C---:B------:R-:W-:Y:S01]  /*0250*/  ISETP.LT.OR P0, PT, R26.reuse, RZ, P0 ;  /* 0x000000ff1a00720c */ /* 0x040fe20000701670 */
[----:B------:R-:W-:Y:S01]  /*0260*/  IMAD R26, R26, UR4, R3 ;  /* 0x000000041a1a7c24 */ /* 0x000fe2000f8e0203 */
[----:B------:R-:W-:-:S04]  /*0270*/  ISETP.LT.OR P1, PT, R3, RZ, P1 ;  /* 0x000000ff0300720c */ /* 0x000fc80000f21670 */
[----:B------:R-:W-:-:S13]  /*0280*/  PLOP3.LUT P0, PT, P0, P1, PT, 0xf8, 0x8f ;  /* 0x00000000008f781c */ /* 0x000fda0000703f70 */
[----:B------:R-:W0:Y:S08]  /*0290*/  @!P0 LDC.64 R6, c[0x0][0x390] ;  /* 0x0000e400ff068b82 */ /* 0x000e300000000a00 */
[----:B------:R-:W1:Y:S01]  /*02a0*/  @!P0 LDC.64 R8, c[0x0][0x388] ;  /* 0x0000e200ff088b82 */ /* 0x000e620000000a00 */
[----:B0-----:R-:W-:-:S06]  /*02b0*/  @!P0 IMAD.WIDE R6, R26, 0x4, R6 ;  /* 0x000000041a068825 */ /* 0x001fcc00078e0206 */
[----:B--2---:R-:W2:Y:S01]  /*02c0*/  @!P0 LDG.E R6, desc[UR36][R6.64] ;  /* 0x0000002406068981 */ /* 0x004ea2000c1e1900 */
[----:B-1----:R-:W-:-:S06]  /*02d0*/  @!P0 IMAD.WIDE R8, R26, 0x4, R8 ;  /* 0x000000041a088825 */ /* 0x002fcc00078e0208 */
[----:B------:R-:W3:Y:S01]  /*02e0*/  @!P0 LDG.E R9, desc[UR36][R8.64] ;  /* 0x0000002408098981 */ /* 0x000ee2000c1e1900 */
[----:B------:R-:W0:Y:S01]  /*02f0*/  S2R R11, SR_CgaCtaId ;  /* 0x00000000000b7919 */ /* 0x000e220000008800 */
[----:B------:R-:W-:-:S05]  /*0300*/  MOV R0, 0x400 ;  /* 0x0000040000007802 */ /* 0x000fca0000000f00 */
[----:B------:R-:W-:Y:S01]  /*0310*/  VIADD R2, R0, 0xc00 ;  /* 0x00000c0000027836 */ /* 0x000fe20000000000 */
[----:B------:R-:W-:Y:S02]  /*0320*/  UIADD3 UR8, UPT, UPT, -UR7, URZ, URZ ;  /* 0x000000ff07087290 */ /* 0x000fe4000fffe1ff */
[----:B------:R-:W-:Y:S02]  /*0330*/  USHF.R.S32.HI UR40, URZ, 0x1f, UR7 ;  /* 0x0000001fff287899 */ /* 0x000fe40008011407 */
[----:B------:R-:W-:Y:S02]  /*0340*/  UIADD3 UR10, UPT, UPT, UR7, 0xf, URZ ;  /* 0x0000000f070a7890 */ /* 0x000fe4000fffe0ff */
[----:B------:R-:W-:Y:S01]  /*0350*/  ULOP3.LUT UR7, URZ, UR7, URZ, 0x33, !UPT ;  /* 0x00000007ff077292 */ /* 0x000fe2000f8e33ff */
[C---:B0-----:R-:W-:Y:S02]  /*0360*/  LEA R10, R11.reuse, R0, 0x18 ;  /* 0x000000000b0a7211 */ /* 0x041fe400078ec0ff */
[----:B------:R-:W-:-:S03]  /*0370*/  LEA R2, R11, R2, 0x18 ;  /* 0x000000020b027211 */ /* 0x000fc600078ec0ff */
[C---:B------:R-:W-:Y:S02]  /*0380*/  IMAD R3, R23.reuse, 0xc0, R10 ;  /* 0x000000c017037824 */ /* 0x040fe400078e020a */
[----:B------:R-:W-:Y:S02]  /*0390*/  IMAD R5, R23, 0xc0, R2 ;  /* 0x000000c017057824 */ /* 0x000fe400078e0202 */
[C---:B------:R-:W-:Y:S02]  /*03a0*/  IMAD R25, R22.reuse, 0x4, R3 ;  /* 0x0000000416197824 */ /* 0x040fe400078e0203 */
[----:B------:R-:W-:Y:S01]  /*03b0*/  IMAD R24, R22, 0x4, R5 ;  /* 0x0000000416187824 */ /* 0x000fe200078e0205 */
[----:B------:R-:W-:Y:S02]  /*03c0*/  UISETP.GE.AND UP0, UPT, UR10, UR5, UPT ;  /* 0x000000050a00728c */ /* 0x000fe4000bf06270 */
[----:B------:R-:W-:Y:S01]  /*03d0*/  UIADD3 UR7, UPT, UPT, UR7, UR5, URZ ;  /* 0x0000000507077290 */ /* 0x000fe2000fffe0ff */
[----:B------:R-:W-:-:S03]  /*03e0*/  VIADD R0, R0, 0x1800 ;  /* 0x0000180000007836 */ /* 0x000fc60000000000 */
[----:B------:R-:W-:Y:S02]  /*03f0*/  USEL UR42, UR7, 0xf, UP0 ;  /* 0x0000000f072a7887 */ /* 0x000fe40008000000 */
[----:B------:R-:W-:Y:S01]  /*0400*/  UISETP.GE.AND UP0, UPT, UR12, 0x1, UPT ;  /* 0x000000010c00788c */ /* 0x000fe2000bf06270 */
[----:B------:R-:W-:Y:S01]  /*0410*/  LEA R0, R11, R0, 0x18 ;  /* 0x000000000b007211 */ /* 0x000fe200078ec0ff */
[----:B------:R-:W-:Y:S02]  /*0420*/  UIADD3 UR9, UPT, UPT, -UR6, URZ, URZ ;  /* 0x000000ff06097290 */ /* 0x000fe4000fffe1ff */
[----:B------:R-:W-:Y:S02]  /*0430*/  USHF.R.S32.HI UR41, URZ, 0x1f, UR6 ;  /* 0x0000001fff297899 */ /* 0x000fe40008011406 */
[----:B------:R-:W-:Y:S01]  /*0440*/  UIADD3 UR11, UPT, UPT, UR6, 0xf, URZ ;  /* 0x0000000f060b7890 */ /* 0x000fe2000fffe0ff */
[----:B------:R-:W-:Y:S01]  /*0450*/  IMAD R5, R23, 0xc0, R0 ;  /* 0x000000c017057824 */ /* 0x000fe200078e0200 */
[----:B------:R-:W-:-:S02]  /*0460*/  ULOP3.LUT UR6, URZ, UR6, URZ, 0x33, !UPT ;  /* 0x00000006ff067292 */ /* 0x000fc4000f8e33ff */
[----:B------:R-:W-:Y:S01]  /*0470*/  UISETP.GE.AND UP1, UPT, UR11, UR4, UPT ;  /* 0x000000040b00728c */ /* 0x000fe2000bf26270 */
[----:B------:R-:W-:Y:S01]  /*0480*/  IMAD R2, R22, 0x4, R5 ;  /* 0x0000000416027824 */ /* 0x000fe200078e0205 */
[----:B------:R-:W-:Y:S02]  /*0490*/  UIADD3 UR6, UPT, UPT, UR6, UR4, URZ ;  /* 0x0000000406067290 */ /* 0x000fe4000fffe0ff */
[----:B------:R-:W-:Y:S02]  /*04a0*/  ULOP3.LUT UR40, UR40, UR8, URZ, 0xc0, !UPT ;  /* 0x0000000828287292 */ /* 0x000fe4000f8ec0ff */
[----:B------:R-:W-:Y:S02]  /*04b0*/  ULOP3.LUT UR41, UR41, UR9, URZ, 0xc0, !UPT ;  /* 0x0000000929297292 */ /* 0x000fe4000f8ec0ff */
[----:B------:R-:W-:Y:S01]  /*04c0*/  USEL UR43, UR6, 0xf, UP1 ;  /* 0x0000000f062b7887 */ /* 0x000fe20008800000 */
[----:B--2---:R0:W-:Y:S04]  /*04d0*/  @!P0 STS [R25], R6 ;  /* 0x0000000619008388 */ /* 0x0041e80000000800 */
[----:B---3--:R0:W-:Y:S01]  /*04e0*/  @!P0 STS [R24], R9 ;  /* 0x0000000918008388 */ /* 0x0081e20000000800 */
[----:B------:R-:W-:Y:S06]  /*04f0*/  BAR.SYNC.DEFER_BLOCKING 0x0 ;  /* 0x0000000000007b1d */ /* 0x000fec0000010000 */
[----:B------:R-:W-:Y:S05]  /*0500*/  BRA.U !UP0, `(.L_x_1) ;  /* 0x0000000d08b07547 */ /* 0x000fea000b800000 */
[----:B0-----:R-:W0:Y:S01]  /*0510*/  LDC R9, c[0x0][0x3b8] ;  /* 0x0000ee00ff097b82 */ /* 0x001e220000000800 */
[----:B------:R-:W-:Y:S02]  /*0520*/  HFMA2 R8, -RZ, RZ, 0, 5.9604644775390625e-08 ;  /* 0x00000001ff087431 */ /* 0x000fe400000001ff */
[----:B------:R-:W-:Y:S01]  /*0530*/  IMAD.MOV.U32 R6, RZ, RZ, 0x1 ;  /* 0x00000001ff067424 */ /* 0x000fe200078e00ff */
[----:B------:R-:W1:Y:S01]  /*0540*/  F2F.F64.F32 R36, R36 ;  /* 0x0000002400247310 */ /* 0x000e620000201800 */
[----:B------:R-:W-:Y:S02]  /*0550*/  IMAD.MOV.U32 R11, RZ, RZ, 0x1 ;  /* 0x00000001ff0b7424 */ /* 0x000fe400078e00ff */
[----:B------:R-:W-:Y:S01]  /*0560*/  IMAD.MOV.U32 R13, RZ, RZ, 0x1 ;  /* 0x00000001ff0d7424 */ /* 0x000fe200078e00ff */
[----:B------:R-:W-:Y:S02]  /*0570*/  VIADDMNMX R5, R23, R6, UR42, PT ;  /* 0x0000002a17057e46 */ /* 0x000fe4000b800106 */
[----:B------:R-:W-:-:S02]  /*0580*/  VIADDMNMX R32, R4, -R11, UR41, !PT ;  /* 0x0000002904207e46 */ /* 0x000fc4000f80090b */
[----:B------:R-:W-:Y:S01]  /*0590*/  VIADDMNMX R7, R23, -R8, UR40, !PT ;  /* 0x0000002817077e46 */ /* 0x000fe2000f800908 */
[----:B------:R-:W-:Y:S01]  /*05a0*/  IMAD R5, R5, 0xc0, R10 ;  /* 0x000000c005057824 */ /* 0x000fe200078e020a */
[----:B------:R-:W-:-:S03]  /*05b0*/  VIADDMNMX R4, R4, R13, UR43, PT ;  /* 0x0000002b04047e46 */ /* 0x000fc6000b80010d */
[----:B------:R-:W-:Y:S02]  /*05c0*/  IMAD R7, R7, 0xc0, R10 ;  /* 0x000000c007077824 */ /* 0x000fe400078e020a */
[C---:B------:R-:W-:Y:S02]  /*05d0*/  IMAD R27, R22.reuse, 0x4, R5 ;  /* 0x00000004161b7824 */ /* 0x040fe400078e0205 */
[----:B------:R-:W-:Y:S02]  /*05e0*/  IMAD R28, R22, 0x4, R7 ;  /* 0x00000004161c7824 */ /* 0x000fe400078e0207 */
[----:B0-----:R-:W-:-:S05]  /*05f0*/  VIADD R0, R9, 0x1800000 ;  /* 0x0180000009007836 */ /* 0x001fca0000000000 */
[----:B------:R-:W-:-:S04]  /*0600*/  LOP3.LUT R0, R0, 0x7f800000, RZ, 0xc0, !PT ;  /* 0x7f80000000007812 */ /* 0x000fc800078ec0ff */
[----:B------:R-:W-:-:S13]  /*0610*/  ISETP.GT.U32.AND P0, PT, R0, 0x1ffffff, PT ;  /* 0x01ffffff0000780c */ /* 0x000fda0003f04070 */
[----:B-1----:R-:W-:Y:S05]  /*0620*/  @P0 BRA `(.L_x_2) ;  /* 0x0000000000180947 */ /* 0x002fea0003800000 */
[----:B------:R-:W0:Y:S01]  /*0630*/  LDCU UR4, c[0x0][0x3b8] ;  /* 0x00007700ff0477ac */ /* 0x000e220008000800 */
[----:B------:R-:W-:Y:S01]  /*0640*/  MOV R6, 0x670 ;  /* 0x0000067000067802 */ /* 0x000fe20000000f00 */
[----:B0-----:R-:W-:-:S07]  /*0650*/  IMAD.U32 R0, RZ, RZ, UR4 ;  /* 0x00000004ff007e24 */ /* 0x001fce000f8e00ff */
[----:B------:R-:W-:Y:S05]  /*0660*/  CALL.REL.NOINC `($__internal_0_$__cuda_sm20_rcp_rn_f32_slowpath) ;  /* 0x0000000c00807944 */ /* 0x000fea0003c00000 */
[----:B------:R-:W-:Y:S01]  /*0670*/  IMAD.MOV.U32 R18, RZ, RZ, R5 ;  /* 0x000000ffff127224 */ /* 0x000fe200078e0005 */
[----:B------:R-:W-:Y:S06]  /*0680*/  BRA `(.L_x_3) ;  /* 0x0000000000107947 */ /* 0x000fec0003800000 */
.L_x_2:
[----:B------:R-:W0:Y:S02]  /*0690*/  MUFU.RCP R18, R9 ;  /* 0x0000000900127308 */ /* 0x000e240000001000 */
[----:B0-----:R-:W-:-:S04]  /*06a0*/  FFMA R0, R18, R9, -1 ;  /* 0xbf80000012007423 */ /* 0x001fc80000000009 */
[----:B------:R-:W-:-:S04]  /*06b0*/  FADD.FTZ R5, -R0, -RZ ;  /* 0x800000ff00057221 */ /* 0x000fc80000010100 */
[----:B------:R-:W-:-:S07]  /*06c0*/  FFMA R18, R18, R5, R18 ;  /* 0x0000000512127223 */ /* 0x000fce0000000012 */
.L_x_3:
[----:B------:R-:W0:Y:S01]  /*06d0*/  LDC R7, c[0x0][0x3b4] ;  /* 0x0000ed00ff077b82 */ /* 0x000e220000000800 */
[----:B------:R-:W1:Y:S01]  /*06e0*/  F2F.F64.F32 R18, R18 ;  /* 0x0000001200127310 */ /* 0x000e620000201800 */
[----:B------:R-:W-:-:S05]  /*06f0*/  LOP3.LUT R5, R22, 0x3f0, RZ, 0xc0, !PT ;  /* 0x000003f016057812 */ /* 0x000fca00078ec0ff */
[----:B------:R-:W-:-:S05]  /*0700*/  IMAD.IADD R30, R32, 0x1, R5 ;  /* 0x00000001201e7824 */ /* 0x000fca00078e0205 */
[----:B------:R-:W-:Y:S01]  /*0710*/  LEA R30, R30, R3, 0x2 ;  /* 0x000000031e1e7211 */ /* 0x000fe200078e10ff */
[----:B0-----:R-:W-:-:S05]  /*0720*/  VIADD R0, R7, 0x1800000 ;  /* 0x0180000007007836 */ /* 0x001fca0000000000 */
[----:B------:R-:W-:-:S04]  /*0730*/  LOP3.LUT R0, R0, 0x7f800000, RZ, 0xc0, !PT ;  /* 0x7f80000000007812 */ /* 0x000fc800078ec0ff */
[----:B------:R-:W-:Y:S01]  /*0740*/  ISETP.GT.U32.AND P0, PT, R0, 0x1ffffff, PT ;  /* 0x01ffffff0000780c */ /* 0x000fe20003f04070 */
[----:B------:R-:W-:-:S04]  /*0750*/  IMAD.IADD R0, R4, 0x1, R5 ;  /* 0x0000000104007824 */ /* 0x000fc800078e0205 */
[----:B------:R-:W-:-:S08]  /*0760*/  IMAD R29, R0, 0x4, R3 ;  /* 0x00000004001d7824 */ /* 0x000fd000078e0203 */
[----:B-1----:R-:W-:Y:S05]  /*0770*/  @P0 BRA `(.L_x_4) ;  /* 0x0000000000140947 */ /* 0x002fea0003800000 */
[----:B------:R-:W0:Y:S01]  /*0780*/  LDC R0, c[0x0][0x3b4] ;  /* 0x0000ed00ff007b82 */ /* 0x000e220000000800 */
[----:B------:R-:W-:-:S07]  /*0790*/  MOV R6, 0x7b0 ;  /* 0x000007b000067802 */ /* 0x000fce0000000f00 */
[----:B0-----:R-:W-:Y:S05]  /*07a0*/  CALL.REL.NOINC `($__internal_0_$__cuda_sm20_rcp_rn_f32_slowpath) ;  /* 0x0000000c00307944 */ /* 0x001fea0003c00000 */
[----:B------:R-:W-:Y:S01]  /*07b0*/  IMAD.MOV.U32 R16, RZ, RZ, R5 ;  /* 0x000000ffff107224 */ /* 0x000fe200078e0005 */
[----:B------:R-:W-:Y:S06]  /*07c0*/  BRA `(.L_x_5) ;  /* 0x0000000000107947 */ /* 0x000fec0003800000 */
.L_x_4:
[----:B------:R-:W0:Y:S02]  /*07d0*/  MUFU.RCP R16, R7 ;  /* 0x0000000700107308 */ /* 0x000e240000001000 */
[----:B0-----:R-:W-:-:S04]  /*07e0*/  FFMA R0, R16, R7, -1 ;  /* 0xbf80000010007423 */ /* 0x001fc80000000007 */
[----:B------:R-:W-:-:S04]  /*07f0*/  FADD.FTZ R5, -R0, -RZ ;  /* 0x800000ff00057221 */ /* 0x000fc80000010100 */
[----:B------:R-:W-:-:S07]  /*0800*/  FFMA R16, R16, R5, R16 ;  /* 0x0000000510107223 */ /* 0x000fce0000000010 */
.L_x_5:
[----:B------:R-:W0:Y:S01]  /*0810*/  LDC R6, c[0x0][0x3bc] ;  /* 0x0000ef00ff067b82 */ /* 0x000e220000000800 */
[----:B------:R-:W1:Y:S01]  /*0820*/  LDCU UR44, c[0x0][0x380] ;  /* 0x00007000ff2c77ac */ /* 0x000e620008000800 */
[----:B------:R-:W2:Y:S01]  /*0830*/  F2F.F64.F32 R16, R16 ;  /* 0x0000001000107310 */ /* 0x000ea20000201800 */
[--C-:B------:R-:W-:Y:S02]  /*0840*/  IMAD R31, R4, 0x4, R3.reuse ;  /* 0x00000004041f7824 */ /* 0x100fe400078e0203 */
[----:B------:R-:W-:Y:S01]  /*0850*/  IMAD R32, R32, 0x4, R3 ;  /* 0x0000000420207824 */ /* 0x000fe200078e0203 */
[----:B-1----:R-:W-:Y:S01]  /*0860*/  UIADD3 UR44, UPT, UPT, -UR44, URZ, URZ ;  /* 0x000000ff2c2c7290 */ /* 0x002fe2000fffe1ff */
[----:B0-----:R-:W-:-:S05]  /*0870*/  VIADD R0, R6, 0x1800000 ;  /* 0x0180000006007836 */ /* 0x001fca0000000000 */
[----:B------:R-:W-:-:S04]  /*0880*/  LOP3.LUT R0, R0, 0x7f800000, RZ, 0xc0, !PT ;  /* 0x7f80000000007812 */ /* 0x000fc800078ec0ff */
[----:B------:R-:W-:-:S13]  /*0890*/  ISETP.GT.U32.AND P0, PT, R0, 0x1ffffff, PT ;  /* 0x01ffffff0000780c */ /* 0x000fda0003f04070 */
[----:B--2---:R-:W-:Y:S05]  /*08a0*/  @P0 BRA `(.L_x_6) ;  /* 0x0000000000140947 */ /* 0x004fea0003800000 */
[----:B------:R-:W0:Y:S01]  /*08b0*/  LDC R0, c[0x0][0x3bc] ;  /* 0x0000ef00ff007b82 */ /* 0x000e220000000800 */
[----:B------:R-:W-:-:S07]  /*08c0*/  MOV R6, 0x8e0 ;  /* 0x000008e000067802 */ /* 0x000fce0000000f00 */
[----:B0-----:R-:W-:Y:S05]  /*08d0*/  CALL.REL.NOINC `($__internal_0_$__cuda_sm20_rcp_rn_f32_slowpath) ;  /* 0x0000000800e47944 */ /* 0x001fea0003c00000 */
[----:B------:R-:W-:Y:S01]  /*08e0*/  IMAD.MOV.U32 R33, RZ, RZ, R5 ;  /* 0x000000ffff217224 */ /* 0x000fe200078e0005 */
[----:B------:R-:W-:Y:S06]  /*08f0*/  BRA `(.L_x_7) ;  /* 0x0000000000107947 */ /* 0x000fec0003800000 */
.L_x_6:
[----:B------:R-:W0:Y:S02]  /*0900*/  MUFU.RCP R33, R6 ;  /* 0x0000000600217308 */ /* 0x000e240000001000 */
[----:B0-----:R-:W-:-:S04]  /*0910*/  FFMA R0, R33, R6, -1 ;  /* 0xbf80000021007423 */ /* 0x001fc80000000006 */
[----:B------:R-:W-:-:S04]  /*0920*/  FADD.FTZ R0, -R0, -RZ ;  /* 0x800000ff00007221 */ /* 0x000fc80000010100 */
[----:B------:R-:W-:-:S07]  /*0930*/  FFMA R33, R33, R0, R33 ;  /* 0x0000000021217223 */ /* 0x000fce0000000021 */
.L_x_7:
[----:B------:R-:W-:Y:S01]  /*0940*/  UMOV UR46, 0x1 ;  /* 0x00000001002e7882 */ /* 0x000fe20000000000 */
[----:B------:R-:W-:-:S05]  /*0950*/  UMOV UR47, 0xffffffff ;  /* 0xffffffff002f7882 */ /* 0x000fca0000000000 */
.L_x_13:
[----:B------:R-:W-:Y:S01]  /*0960*/  UIADD3 UR4, UPT, UPT, UR47, 0xf, URZ ;  /* 0x0000000f2f047890 */ /* 0x000fe2000fffe0ff */
[----:B-1----:R-:W-:Y:S01]  /*0970*/  LOP3.LUT R0, R22, 0xf, RZ, 0xc0, !PT ;  /* 0x0000000f16007812 */ /* 0x002fe200078ec0ff */
[----:B------:R-:W-:Y:S01]  /*0980*/  UIADD3 UR48, UPT, UPT, UR46, -0x1, URZ ;  /* 0xffffffff2e307890 */ /* 0x000fe2000fffe0ff */
[----:B------:R-:W-:Y:S01]  /*0990*/  PLOP3.LUT P1, PT, PT, PT, PT, 0x80, 0x8 ;  /* 0x000000000008781c */ /* 0x000fe20003f2f070 */
[----:B------:R-:W-:Y:S02]  /*09a0*/  BSSY.RECONVERGENT B0, `(.L_x_8) ;  /* 0x0000026000007945 */ /* 0x000fe40003800200 */
[C---:B------:R-:W-:Y:S02]  /*09b0*/  ISETP.GT.AND P0, PT, R0.reuse, UR4, PT ;  /* 0x0000000400007c0c */ /* 0x040fe4000bf04270 */
[----:B------:R-:W-:Y:S02]  /*09c0*/  P2R R34, PR, RZ, 0x2 ;  /* 0x00000002ff227803 */ /* 0x000fe40000000000 */
[----:B------:R-:W-:-:S13]  /*09d0*/  ISETP.LE.U32.OR P0, PT, R0, UR48, P0 ;  /* 0x0000003000007c0c */ /* 0x000fda0008703470 */
[----:B0-----:R-:W-:Y:S05]  /*09e0*/  @P0 BRA `(.L_x_9) ;  /* 0x0000000000840947 */ /* 0x001fea0003800000 */
[----:B------:R-:W-:-:S04]  /*09f0*/  ISETP.GT.U32.AND P0, PT, R23, UR4, PT ;  /* 0x0000000417007c0c */ /* 0x000fc8000bf04070 */
[----:B------:R-:W-:-:S04]  /*0a00*/  ISETP.LE.U32.OR P0, PT, R23, UR48, P0 ;  /* 0x0000003017007c0c */ /* 0x000fc80008703470 */
[----:B------:R-:W-:-:S04]  /*0a10*/  ISETP.LT.OR P0, PT, R0, UR41, P0 ;  /* 0x0000002900007c0c */ /* 0x000fc80008701670 */
[----:B------:R-:W-:-:S04]  /*0a20*/  ISETP.GT.OR P0, PT, R0, UR43, P0 ;  /* 0x0000002b00007c0c */ /* 0x000fc80008704670 */
[----:B------:R-:W-:-:S04]  /*0a30*/  ISETP.LT.OR P0, PT, R23, UR40, P0 ;  /* 0x0000002817007c0c */ /* 0x000fc80008701670 */
[----:B------:R-:W-:-:S13]  /*0a40*/  ISETP.GT.OR P0, PT, R23, UR42, P0 ;  /* 0x0000002a17007c0c */ /* 0x000fda0008704670 */
[----:B------:R-:W-:Y:S05]  /*0a50*/  @P0 BRA `(.L_x_9) ;  /* 0x0000000000680947 */ /* 0x000fea0003800000 */
[----:B------:R-:W0:Y:S01]  /*0a60*/  LDS R0, [R25] ;  /* 0x0000000019007984 */ /* 0x000e220000000800 */
[----:B------:R-:W-:-:S03]  /*0a70*/  PLOP3.LUT P0, PT, PT, PT, PT, 0x8, 0x80 ;  /* 0x000000000080781c */ /* 0x000fc60003f0e170 */
[----:B------:R-:W-:Y:S01]  /*0a80*/  LDS R4, [R27] ;  /* 0x000000001b047984 */ /* 0x000fe20000000800 */
[----:B------:R-:W-:-:S03]  /*0a90*/  P2R R34, PR, RZ, 0x1 ;  /* 0x00000001ff227803 */ /* 0x000fc60000000000 */
[----:B------:R-:W1:Y:S04]  /*0aa0*/  LDS R5, [R28] ;  /* 0x000000001c057984 */ /* 0x000e680000000800 */
[----:B------:R-:W2:Y:S01]  /*0ab0*/  LDS R3, [R24] ;  /* 0x0000000018037984 */ /* 0x000ea20000000800 */
[----:B0-----:R0:W3:Y:S01]  /*0ac0*/  F2F.F64.F32 R10, R0 ;  /* 0x00000000000a7310 */ /* 0x0010e20000201800 */
[----:B-1----:R-:W-:Y:S01]  /*0ad0*/  FADD R12, R4, R5 ;  /* 0x00000005040c7221 */ /* 0x002fe20000000000 */
[----:B0-----:R-:W-:-:S06]  /*0ae0*/  FADD R0, -R0, 80 ;  /* 0x42a0000000007421 */ /* 0x001fcc0000000100 */
[----:B------:R-:W0:Y:S01]  /*0af0*/  F2F.F64.F32 R6, R12 ;  /* 0x0000000c00067310 */ /* 0x000e220000201800 */
[----:B------:R-:W-:Y:S01]  /*0b00*/  FMUL R0, R0, R33 ;  /* 0x0000002100007220 */ /* 0x000fe20000400000 */
[----:B---3--:R-:W-:-:S06]  /*0b10*/  DADD R4, R10, R10 ;  /* 0x000000000a047229 */ /* 0x008fcc000000000a */
[----:B--2---:R-:W1:Y:S02]  /*0b20*/  F2F.F64.F32 R8, R3 ;  /* 0x0000000300087310 */ /* 0x004e640000201800 */
[----:B0-----:R-:W-:-:S08]  /*0b30*/  DADD R6, R6, -R4 ;  /* 0x0000000006067229 */ /* 0x001fd00000000804 */
[----:B-1----:R-:W-:Y:S01]  /*0b40*/  DFMA R6, R18, R6, R8 ;  /* 0x000000061206722b */ /* 0x002fe20000000008 */
[----:B------:R-:W-:Y:S04]  /*0b50*/  LDS R8, [R29] ;  /* 0x000000001d087984 */ /* 0x000fe80000000800 */
[----:B------:R-:W0:Y:S02]  /*0b60*/  LDS R9, [R30] ;  /* 0x000000001e097984 */ /* 0x000e240000000800 */
[----:B0-----:R-:W-:-:S04]  /*0b70*/  FADD R13, R8, R9 ;  /* 0x00000009080d7221 */ /* 0x001fc80000000000 */
[----:B------:R-:W0:Y:S02]  /*0b80*/  F2F.F64.F32 R8, R13 ;  /* 0x0000000d00087310 */ /* 0x000e240000201800 */
[----:B0-----:R-:W-:-:S06]  /*0b90*/  DADD R8, -R4, R8 ;  /* 0x0000000004087229 */ /* 0x001fcc0000000108 */
[----:B------:R-:W0:Y:S02]  /*0ba0*/  F2F.F64.F32 R4, R0 ;  /* 0x0000000000047310 */ /* 0x000e240000201800 */
[----:B------:R-:W-:-:S08]  /*0bb0*/  DFMA R6, R16, R8, R6 ;  /* 0x000000081006722b */ /* 0x000fd00000000006 */
[----:B0-----:R-:W-:-:S08]  /*0bc0*/  DADD R4, R6, R4 ;  /* 0x0000000006047229 */ /* 0x001fd00000000004 */
[----:B------:R-:W-:-:S10]  /*0bd0*/  DFMA R4, R36, R4, R10 ;  /* 0x000000042404722b */ /* 0x000fd4000000000a */
[----:B------:R-:W0:Y:S02]  /*0be0*/  F2F.F32.F64 R5, R4 ;  /* 0x0000000400057310 */ /* 0x000e240000301000 */
[----:B0-----:R0:W-:Y:S02]  /*0bf0*/  STS [R2], R5 ;  /* 0x0000000502007388 */ /* 0x0011e40000000800 */
.L_x_9:
[----:B------:R-:W-:Y:S05]  /*0c00*/  BSYNC.RECONVERGENT B0 ;  /* 0x0000000000007941 */ /* 0x000fea0003800200 */
.L_x_8:
[----:B------:R-:W1:Y:S08]  /*0c10*/  S2UR UR5, SR_CTAID.Y ;  /* 0x00000000000579c3 */ /* 0x000e700000002600 */
[----:B------:R-:W2:Y:S01]  /*0c20*/  S2UR UR4, SR_CTAID.X ;  /* 0x00000000000479c3 */ /* 0x000ea20000002500 */
[----:B-1----:R-:W-:-:S04]  /*0c30*/  UISETP.NE.AND UP0, UPT, UR5, 0x14, UPT ;  /* 0x000000140500788c */ /* 0x002fc8000bf05270 */
[----:B--2---:R-:W-:-:S09]  /*0c40*/  UISETP.NE.OR UP0, UPT, UR4, 0xa, UP0 ;  /* 0x0000000a0400788c */ /* 0x004fd20008705670 */
[----:B------:R-:W-:Y:S05]  /*0c50*/  BRA.U UP0, `(.L_x_10) ;  /* 0x0000000500a87547 */ /* 0x000fea000b800000 */
[----:B------:R-:W1:Y:S01]  /*0c60*/  LDS R8, [R2] ;  /* 0x0000000002087984 */ /* 0x000e620000000800 */
[----:B------:R-:W2:Y:S01]  /*0c70*/  LDCU UR45, c[0x0][0x2f8] ;  /* 0x00005f00ff2d77ac */ /* 0x000ea20008000800 */
[----:B------:R-:W-:Y:S02]  /*0c80*/  IMAD.MOV.U32 R12, RZ, RZ, 0xa ;  /* 0x0000000aff0c7424 */ /* 0x000fe400078e00ff */
[----:B------:R-:W3:Y:S01]  /*0c90*/  LDS R20, [R25] ;  /* 0x0000000019147984 */ /* 0x000ee20000000800 */
[----:B------:R-:W-:Y:S01]  /*0ca0*/  IMAD.MOV.U32 R13, RZ, RZ, 0x14 ;  /* 0x00000014ff0d7424 */ /* 0x000fe200078e00ff */
[----:B------:R-:W4:Y:S01]  /*0cb0*/  LDCU.64 UR4, c[0x4][0x10] ;  /* 0x01000200ff0477ac */ /* 0x000f220008000a00 */
[----:B------:R-:W-:Y:S01]  /*0cc0*/  IMAD.U32 R0, RZ, RZ, UR48 ;  /* 0x00000030ff007e24 */ /* 0x000fe2000f8e00ff */
[----:B------:R-:W5:Y:S04]  /*0cd0*/  LDS R14, [R31] ;  /* 0x000000001f0e7984 */ /* 0x000f680000000800 */
[----:B------:R-:W0:Y:S04]  /*0ce0*/  LDS R10, [R32] ;  /* 0x00000000200a7984 */ /* 0x000e280000000800 */
[----:B------:R-:W4:Y:S01]  /*0cf0*/  LDS R3, [R24] ;  /* 0x0000000018037984 */ /* 0x000f220000000800 */
[----:B--2---:R-:W-:-:S03]  /*0d00*/  UIADD3 UR45, UPT, UPT, -UR45, UR38, URZ ;  /* 0x000000262d2d7290 */ /* 0x004fc6000fffe1ff */
[----:B------:R-:W2:Y:S04]  /*0d10*/  LDS R6, [R27] ;  /* 0x000000001b067984 */ /* 0x000ea80000000800 */
[----:B------:R-:W2:Y:S04]  /*0d20*/  LDS R35, [R28] ;  /* 0x000000001c237984 */ /* 0x000ea80000000800 */
[----:B------:R-:W-:Y:S04]  /*0d30*/  STL.64 [UR45], R12 ;  /* 0x0000000cff007987 */ /* 0x000fe80008100a2d */
[----:B------:R-:W-:Y:S04]  /*0d40*/  STL [UR45+0x48], R0 ;  /* 0x00004800ff007987 */ /* 0x000fe8000810082d */
[----:B------:R-:W-:Y:S01]  /*0d50*/  STL.64 [UR45+0x8], R22 ;  /* 0x00000816ff007987 */ /* 0x000fe20008100a2d */
[----:B-1----:R-:W1:Y:S08]  /*0d60*/  F2F.F64.F32 R8, R8 ;  /* 0x0000000800087310 */ /* 0x002e700000201800 */
[----:B---3--:R-:W3:Y:S01]  /*0d70*/  F2F.F64.F32 R20, R20 ;  /* 0x0000001400147310 */ /* 0x008ee20000201800 */
[----:B-1----:R1:W-:Y:S07]  /*0d80*/  STL.64 [UR45+0x10], R8 ;  /* 0x00001008ff007987 */ /* 0x0023ee0008100a2d */
[----:B-----5:R-:W5:Y:S01]  /*0d90*/  F2F.F64.F32 R14, R14 ;  /* 0x0000000e000e7310 */ /* 0x020f620000201800 */
[----:B---3--:R-:W-:Y:S07]  /*0da0*/  STL.64 [UR45+0x18], R20 ;  /* 0x00001814ff007987 */ /* 0x008fee0008100a2d */
[----:B0-----:R-:W0:Y:S01]  /*0db0*/  F2F.F64.F32 R10, R10 ;  /* 0x0000000a000a7310 */ /* 0x001e220000201800 */
[----:B-1----:R-:W-:Y:S01]  /*0dc0*/  MOV R8, 0x0 ;  /* 0x0000000000087802 */ /* 0x002fe20000000f00 */
[----:B-----5:R-:W-:Y:S06]  /*0dd0*/  STL.64 [UR45+0x38], R14 ;  /* 0x0000380eff007987 */ /* 0x020fec0008100a2d */
[----:B----4-:R-:W1:Y:S01]  /*0de0*/  F2F.F64.F32 R4, R3 ;  /* 0x0000000300047310 */ /* 0x010e620000201800 */
[----:B------:R-:W3:Y:S01]  /*0df0*/  LDC.64 R8, c[0x4][R8] ;  /* 0x0100000008087b82 */ /* 0x000ee20000000a00 */
[----:B0-----:R-:W-:Y:S06]  /*0e00*/  STL.64 [UR45+0x40], R10 ;  /* 0x0000400aff007987 */ /* 0x001fec0008100a2d */
[----:B--2---:R-:W0:Y:S01]  /*0e10*/  F2F.F64.F32 R6, R6 ;  /* 0x0000000600067310 */ /* 0x004e220000201800 */
[----:B-1----:R1:W-:Y:S04]  /*0e20*/  STL.64 [UR45+0x20], R4 ;  /* 0x00002004ff007987 */ /* 0x0023e80008100a2d */
[----:B0-----:R0:W-:Y:S03]  /*0e30*/  STL.64 [UR45+0x28], R6 ;  /* 0x00002806ff007987 */ /* 0x0011e60008100a2d */
[----:B-1----:R-:W1:Y:S01]  /*0e40*/  F2F.F64.F32 R4, R35 ;  /* 0x0000002300047310 */ /* 0x002e620000201800 */
[----:B0-----:R-:W-:Y:S01]  /*0e50*/  MOV R6, UR38 ;  /* 0x0000002600067c02 */ /* 0x001fe20008000f00 */
[----:B------:R-:W-:Y:S01]  /*0e60*/  IMAD.U32 R7, RZ, RZ, UR39 ;  /* 0x00000027ff077e24 */ /* 0x000fe2000f8e00ff */
[----:B-1----:R0:W-:Y:S02]  /*0e70*/  STL.64 [UR45+0x30], R4 ;  /* 0x00003004ff007987 */ /* 0x0021e40008100a2d */
[----:B0-----:R-:W-:-:S02]  /*0e80*/  IMAD.U32 R4, RZ, RZ, UR4 ;  /* 0x00000004ff047e24 */ /* 0x001fc4000f8e00ff */
[----:B---3--:R-:W-:-:S07]  /*0e90*/  IMAD.U32 R5, RZ, RZ, UR5 ;  /* 0x00000005ff057e24 */ /* 0x008fce000f8e00ff */
[----:B------:R-:W-:-:S07]  /*0ea0*/  LEPC R20, `(.L_x_11) ;  /* 0x000000001014794e */ /* 0x000fce0000000000 */
[----:B------:R-:W-:Y:S05]  /*0eb0*/  CALL.ABS.NOINC R8 ;  /* 0x0000000008007343 */ /* 0x000fea0003c00000 */
.L_x_11:
[----:B------:R-:W0:Y:S01]  /*0ec0*/  LDS R8, [R2] ;  /* 0x0000000002087984 */ /* 0x000e220000000800 */
[----:B------:R-:W-:Y:S01]  /*0ed0*/  IMAD.MOV.U32 R12, RZ, RZ, 0xa ;  /* 0x0000000aff0c7424 */ /* 0x000fe200078e00ff */
[----:B------:R-:W1:Y:S01]  /*0ee0*/  LDCU.64 UR4, c[0x4][0x18] ;  /* 0x01000300ff0477ac */ /* 0x000e620008000a00 */
[----:B------:R-:W-:Y:S01]  /*0ef0*/  IMAD.MOV.U32 R13, RZ, RZ, 0x14 ;  /* 0x00000014ff0d7424 */ /* 0x000fe200078e00ff */
[----:B------:R-:W2:Y:S04]  /*0f00*/  LDS R20, [R25] ;  /* 0x0000000019147984 */ /* 0x000ea80000000800 */
[----:B------:R-:W3:Y:S04]  /*0f10*/  LDS R14, [R31+0x40] ;  /* 0x000040001f0e7984 */ /* 0x000ee80000000800 */
[----:B------:R-:W4:Y:S04]  /*0f20*/  LDS R10, [R32+0x40] ;  /* 0x00004000200a7984 */ /* 0x000f280000000800 */
[----:B------:R-:W5:Y:S04]  /*0f30*/  LDS R0, [R24] ;  /* 0x0000000018007984 */ /* 0x000f680000000800 */
[----:B------:R-:W1:Y:S04]  /*0f40*/  LDS R4, [R27] ;  /* 0x000000001b047984 */ /* 0x000e680000000800 */
[----:B------:R-:W1:Y:S04]  /*0f50*/  LDS R3, [R28] ;  /* 0x000000001c037984 */ /* 0x000e680000000800 */
[----:B------:R-:W-:Y:S04]  /*0f60*/  STL.64 [UR45], R12 ;  /* 0x0000000cff007987 */ /* 0x000fe80008100a2d */
[----:B------:R-:W-:Y:S01]  /*0f70*/  STL.64 [UR45+0x8], R22 ;  /* 0x00000816ff007987 */ /* 0x000fe20008100a2d */
[----:B0-----:R-:W0:Y:S08]  /*0f80*/  F2F.F64.F32 R8, R8 ;  /* 0x0000000800087310 */ /* 0x001e300000201800 */
[----:B--2---:R-:W2:Y:S01]  /*0f90*/  F2F.F64.F32 R20, R20 ;  /* 0x0000001400147310 */ /* 0x004ea20000201800 */
[----:B0-----:R0:W-:Y:S07]  /*0fa0*/  STL.64 [UR45+0x10], R8 ;  /* 0x00001008ff007987 */ /* 0x0011ee0008100a2d */
[----:B---3--:R-:W3:Y:S01]  /*0fb0*/  F2F.F64.F32 R14, R14 ;  /* 0x0000000e000e7310 */ /* 0x008ee20000201800 */
[----:B--2---:R-:W-:Y:S07]  /*0fc0*/  STL.64 [UR45+0x18], R20 ;  /* 0x00001814ff007987 */ /* 0x004fee0008100a2d */
[----:B----4-:R-:W2:Y:S01]  /*0fd0*/  F2F.F64.F32 R10, R10 ;  /* 0x0000000a000a7310 */ /* 0x010ea20000201800 */
[----:B0-----:R-:W-:Y:S01]  /*0fe0*/  MOV R8, 0x0 ;  /* 0x0000000000087802 */ /* 0x001fe20000000f00 */
[----:B---3--:R-:W-:Y:S06]  /*0ff0*/  STL.64 [UR45+0x38], R14 ;  /* 0x0000380eff007987 */ /* 0x008fec0008100a2d */
[----:B-----5:R-:W0:Y:S01]  /*1000*/  F2F.F64.F32 R6, R0 ;  /* 0x0000000000067310 */ /* 0x020e220000201800 */
[----:B------:R-:W3:Y:S01]  /*1010*/  LDC.64 R8, c[0x4][R8] ;  /* 0x0100000008087b82 */ /* 0x000ee20000000a00 */
[----:B--2---:R-:W-:Y:S06]  /*1020*/  STL.64 [UR45+0x40], R10 ;  /* 0x0000400aff007987 */ /* 0x004fec0008100a2d */
[----:B-1----:R-:W1:Y:S01]  /*1030*/  F2F.F64.F32 R4, R4 ;  /* 0x0000000400047310 */ /* 0x002e620000201800 */
[----:B0-----:R0:W-:Y:S04]  /*1040*/  STL.64 [UR45+0x20], R6 ;  /* 0x00002006ff007987 */ /* 0x0011e80008100a2d */
[----:B-1----:R1:W-:Y:S03]  /*1050*/  STL.64 [UR45+0x28], R4 ;  /* 0x00002804ff007987 */ /* 0x0023e60008100a2d */
[----:B0-----:R-:W0:Y:S01]  /*1060*/  F2F.F64.F32 R6, R3 ;  /* 0x0000000300067310 */ /* 0x001e220000201800 */
[----:B-1----:R-:W-:-:S02]  /*1070*/  IMAD.U32 R4, RZ, RZ, UR4 ;  /* 0x00000004ff047e24 */ /* 0x002fc4000f8e00ff */
[----:B------:R-:W-:Y:S01]  /*1080*/  IMAD.U32 R5, RZ, RZ, UR5 ;  /* 0x00000005ff057e24 */ /* 0x000fe2000f8e00ff */
[----:B0-----:R0:W-:Y:S02]  /*1090*/  STL.64 [UR45+0x30], R6 ;  /* 0x00003006ff007987 */ /* 0x0011e40008100a2d */
[----:B0-----:R-:W-:Y:S02]  /*10a0*/  IMAD.U32 R6, RZ, RZ, UR38 ;  /* 0x00000026ff067e24 */ /* 0x001fe4000f8e00ff */
[----:B---3--:R-:W-:-:S07]  /*10b0*/  IMAD.U32 R7, RZ, RZ, UR39 ;  /* 0x00000027ff077e24 */ /* 0x008fce000f8e00ff */
[----:B------:R-:W-:-:S07]  /*10c0*/  LEPC R20, `(.L_x_12) ;  /* 0x000000001014794e */ /* 0x000fce0000000000 */
[----:B------:R-:W-:Y:S05]  /*10d0*/  CALL.ABS.NOINC R8 ;  /* 0x0000000008007343 */ /* 0x000fea0003c00000 */
.L_x_12:
        /* <DEDUP_REMOVED lines=27> */
[----:B-1----:R-:W-:Y:S01]  /*1290*/  IMAD.U32 R4, RZ, RZ, UR4 ;  /* 0x00000004ff047e24 */ /* 0x002fe2000f8e00ff */
[----:B------:R-:W-:Y:S01]  /*12a0*/  MOV R5, UR5 ;  /* 0x0000000500057c02 */ /* 0x000fe20008000f00 */
[----:B0-----:R0:W-:Y:S02]  /*12b0*/  STL.64 [UR45+0x30], R6 ;  /* 0x00003006ff007987 */ /* 0x0011e40008100a2d */
[----:B0-----:R-:W-:-:S02]  /*12c0*/  IMAD.U32 R6, RZ, RZ, UR38 ;  /* 0x00000026ff067e24 */ /* 0x001fc4000f8e00ff */
[----:B---3--:R-:W-:-:S07]  /*12d0*/  IMAD.U32 R7, RZ, RZ, UR39 ;  /* 0x00000027ff077e24 */ /* 0x008fce000f8e00ff */
[----:B------:R-:W-:-:S07]  /*12e0*/  LEPC R20, `(.L_x_10) ;  /* 0x000000001014794e */ /* 0x000fce0000000000 */
[----:B------:R-:W-:Y:S05]  /*12f0*/  CALL.ABS.NOINC R8 ;  /* 0x0000000008007343 */ /* 0x000fea0003c00000 */
.L_x_10:
[----:B------:R-:W-:Y:S05]  /*1300*/  WARPSYNC.ALL ;  /* 0x0000000000007948 */ /* 0x000fea0003800000 */
[----:B------:R-:W-:Y:S01]  /*1310*/  BAR.SYNC.DEFER_BLOCKING 0x0 ;  /* 0x0000000000007b1d */ /* 0x000fe20000010000 */
[----:B------:R-:W-:-:S04]  /*1320*/  UIADD3 UR4, UPT, UPT, UR44, 0x1, URZ ;  /* 0x000000012c047890 */ /* 0x000fc8000fffe0ff */
[----:B------:R-:W-:-:S09]  /*1330*/  UISETP.NE.AND UP0, UPT, UR4, URZ, UPT ;  /* 0x000000ff0400728c */ /* 0x000fd2000bf05270 */
[----:B------:R-:W-:Y:S05]  /*1340*/  BRA.U !UP0, `(.L_x_1) ;  /* 0x0000000108207547 */ /* 0x000fea000b800000 */
[----:B------:R-:W-:Y:S01]  /*1350*/  ISETP.NE.AND P6, PT, R34, RZ, PT ;  /* 0x000000ff2200720c */ /* 0x000fe20003fc5270 */
[----:B------:R-:W-:Y:S02]  /*1360*/  UIADD3 UR46, UPT, UPT, UR46, 0x1, URZ ;  /* 0x000000012e2e7890 */ /* 0x000fe4000fffe0ff */
[----:B------:R-:W-:Y:S01]  /*1370*/  UIADD3 UR47, UPT, UPT, UR47, -0x1, URZ ;  /* 0xffffffff2f2f7890 */ /* 0x000fe2000fffe0ff */
[----:B------:R-:W-:-:S09]  /*1380*/  UMOV UR44, UR4 ;  /* 0x00000004002c7c82 */ /* 0x000fd20008000000 */
[----:B------:R-:W1:Y:S04]  /*1390*/  @!P6 LDS R0, [R2] ;  /* 0x000000000200e984 */ /* 0x000e680000000800 */
[----:B-1----:R1:W-:Y:S01]  /*13a0*/  @!P6 STS [R25], R0 ;  /* 0x000000001900e388 */ /* 0x0023e20000000800 */
[----:B------:R-:W-:Y:S06]  /*13b0*/  BAR.SYNC.DEFER_BLOCKING 0x0 ;  /* 0x0000000000007b1d */ /* 0x000fec0000010000 */
[----:B------:R-:W-:Y:S05]  /*13c0*/  BRA `(.L_x_13) ;  /* 0xfffffff400647947 */ /* 0x000fea000383ffff */
.L_x_1:
[----:B------:R-:W-:-:S13]  /*13d0*/  ISETP.NE.AND P0, PT, R34, RZ, PT ;  /* 0x000000ff2200720c */ /* 0x000fda0003f05270 */
[----:B------:R-:W-:Y:S05]  /*13e0*/  @P0 EXIT ;  /* 0x000000000000094d */ /* 0x000fea0003800000 */
[----:B------:R-:W1:Y:S01]  /*13f0*/  LDS R3, [R2] ;  /* 0x0000000002037984 */ /* 0x000e620000000800 */
[----:B0-----:R-:W0:Y:S01]  /*1400*/  LDC.64 R4, c[0x0][0x398] ;  /* 0x0000e600ff047b82 */ /* 0x001e220000000a00 */
[----:B------:R-:W-:-:S05]  /*1410*/  IMAD.SHL.U32 R22, R22, 0x1000, RZ ;  /* 0x0000100016167824 */ /* 0x000fca00078e00ff */
[----:B------:R-:W-:-:S05]  /*1420*/  LOP3.LUT R7, R22, 0x3f0000, RZ, 0xc0, !PT ;  /* 0x003f000016077812 */ /* 0x000fca00078ec0ff */
[----:B------:R-:W-:-:S04]  /*1430*/  IMAD.IADD R7, R26, 0x1, R7 ;  /* 0x000000011a077824 */ /* 0x000fc800078e0207 */
[----:B0-----:R-:W-:-:S05]  /*1440*/  IMAD.WIDE R4, R7, 0x4, R4 ;  /* 0x0000000407047825 */ /* 0x001fca00078e0204 */
[----:B-1----:R-:W-:Y:S01]  /*1450*/  STG.E desc[UR36][R4.64], R3 ;  /* 0x0000000304007986 */ /* 0x002fe2000c101924 */
[----:B------:R-:W-:Y:S05]  /*1460*/  EXIT ;  /* 0x000000000000794d */ /* 0x000fea0003800000 */
        .weak           $__internal_0_$__cuda_sm20_rcp_rn_f32_slowpath
        .type           $__internal_0_$__cuda_sm20_rcp_rn_f32_slowpath,@function
        .size           $__internal_0_$__cuda_sm20_rcp_rn_f32_slowpath,($__internal_1_$__cuda_sm3x_div_rn_noftz_f32_slowpath - $__internal_0_$__cuda_sm20_rcp_rn_f32_slowpath)
$__internal_0_$__cuda_sm20_rcp_rn_f32_slowpath:
[----:B------:R-:W-:-:S05]  /*1470*/  IMAD.SHL.U32 R5, R0, 0x2, RZ ;  /* 0x0000000200057824 */ /* 0x000fca00078e00ff */
[----:B------:R-:W-:-:S04]  /*1480*/  SHF.R.U32.HI R5, RZ, 0x18, R5 ;  /* 0x00000018ff057819 */ /* 0x000fc80000011605 */
[----:B------:R-:W-:-:S13]  /*1490*/  ISETP.NE.U32.AND P0, PT, R5, RZ, PT ;  /* 0x000000ff0500720c */ /* 0x000fda0003f05070 */
[----:B------:R-:W-:Y:S05]  /*14a0*/  @P0 BRA `(.L_x_14) ;  /* 0x00000000002c0947 */ /* 0x000fea0003800000 */
[----:B------:R-:W-:-:S05]  /*14b0*/  IMAD.SHL.U32 R5, R0, 0x2, RZ ;  /* 0x0000000200057824 */ /* 0x000fca00078e00ff */
[----:B------:R-:W-:-:S13]  /*14c0*/  ISETP.NE.AND P0, PT, R5, RZ, PT ;  /* 0x000000ff0500720c */ /* 0x000fda0003f05270 */
[----:B------:R2:W3:Y:S01]  /*14d0*/  @!P0 MUFU.RCP R5, R0 ;  /* 0x0000000000058308 */ /* 0x0004e20000001000 */
[----:B------:R-:W-:Y:S05]  /*14e0*/  @!P0 BRA `(.L_x_15) ;  /* 0x0000000000a48947 */ /* 0x000fea0003800000 */
[----:B------:R-:W-:-:S04]  /*14f0*/  FFMA R7, R0, 1.84467440737095516160e+19, RZ ;  /* 0x5f80000000077823 */ /* 0x000fc800000000ff */
[----:B--2---:R-:W3:Y:S02]  /*1500*/  MUFU.RCP R0, R7 ;  /* 0x0000000700007308 */ /* 0x004ee40000001000 */
[----:B---3--:R-:W-:-:S04]  /*1510*/  FFMA R5, R7, R0, -1 ;  /* 0xbf80000007057423 */ /* 0x008fc80000000000 */
[----:B------:R-:W-:-:S04]  /*1520*/  FADD.FTZ R5, -R5, -RZ ;  /* 0x800000ff05057221 */ /* 0x000fc80000010100 */
[----:B------:R-:W-:-:S04]  /*1530*/  FFMA R0, R0, R5, R0 ;  /* 0x0000000500007223 */ /* 0x000fc80000000000 */
[----:B------:R-:W-:Y:S01]  /*1540*/  FFMA R5, R0, 1.84467440737095516160e+19, RZ ;  /* 0x5f80000000057823 */ /* 0x000fe200000000ff */
[----:B------:R-:W-:Y:S06]  /*1550*/  BRA `(.L_x_15) ;  /* 0x0000000000887947 */ /* 0x000fec0003800000 */
.L_x_14:
[----:B------:R-:W-:-:S05]  /*1560*/  VIADD R7, R5, 0xffffff03 ;  /* 0xffffff0305077836 */ /* 0x000fca0000000000 */
[----:B------:R-:W-:-:S13]  /*1570*/  ISETP.GT.U32.AND P0, PT, R7, 0x1, PT ;  /* 0x000000010700780c */ /* 0x000fda0003f04070 */
[----:B------:R-:W-:Y:S05]  /*1580*/  @P0 BRA `(.L_x_16) ;  /* 0x0000000000780947 */ /* 0x000fea0003800000 */
[----:B------:R-:W-:Y:S01]  /*1590*/  LOP3.LUT R8, R0, 0x7fffff, RZ, 0xc0, !PT ;  /* 0x007fffff00087812 */ /* 0x000fe200078ec0ff */
[----:B------:R-:W-:Y:S01]  /*15a0*/  IMAD.MOV.U32 R12, RZ, RZ, 0x3 ;  /* 0x00000003ff0c7424 */ /* 0x000fe200078e00ff */
[----:B------:R-:W-:Y:S02]  /*15b0*/  IADD3 R5, PT, PT, R5, -0xfc, RZ ;  /* 0xffffff0405057810 */ /* 0x000fe40007ffe0ff */
[----:B------:R-:W-:-:S04]  /*15c0*/  LOP3.LUT R8, R8, 0x3f800000, RZ, 0xfc, !PT ;  /* 0x3f80000008087812 */ /* 0x000fc800078efcff */
[----:B------:R-:W0:Y:S02]  /*15d0*/  MUFU.RCP R9, R8 ;  /* 0x0000000800097308 */ /* 0x000e240000001000 */
[----:B0-----:R-:W-:-:S04]  /*15e0*/  FFMA R10, R8, R9, -1 ;  /* 0xbf800000080a7423 */ /* 0x001fc80000000009 */
[----:B------:R-:W-:-:S04]  /*15f0*/  FADD.FTZ R10, -R10, -RZ ;  /* 0x800000ff0a0a7221 */ /* 0x000fc80000010100 */
[CCC-:B------:R-:W-:Y:S01]  /*1600*/  FFMA.RM R11, R9.reuse, R10.reuse, R9.reuse ;  /* 0x0000000a090b7223 */ /* 0x1c0fe20000004009 */
[----:B------:R-:W-:-:S04]  /*1610*/  FFMA.RP R10, R9, R10, R9 ;  /* 0x0000000a090a7223 */ /* 0x000fc80000008009 */
[C---:B------:R-:W-:Y:S02]  /*1620*/  LOP3.LUT R9, R11.reuse, 0x7fffff, RZ, 0xc0, !PT ;  /* 0x007fffff0b097812 */ /* 0x040fe400078ec0ff */
[----:B------:R-:W-:Y:S02]  /*1630*/  FSETP.NEU.FTZ.AND P0, PT, R11, R10, PT ;  /* 0x0000000a0b00720b */ /* 0x000fe40003f1d000 */
[----:B------:R-:W-:Y:S02]  /*1640*/  SHF.L.U32 R11, R12, R7, RZ ;  /* 0x000000070c0b7219 */ /* 0x000fe400000006ff */
[----:B------:R-:W-:Y:S02]  /*1650*/  LOP3.LUT R10, R9, 0x800000, RZ, 0xfc, !PT ;  /* 0x00800000090a7812 */ /* 0x000fe400078efcff */
[----:B------:R-:W-:Y:S02]  /*1660*/  SEL R9, RZ, 0xffffffff, !P0 ;  /* 0xffffffffff097807 */ /* 0x000fe40004000000 */
[----:B------:R-:W-:-:S02]  /*1670*/  LOP3.LUT R8, R11, R10, RZ, 0xc0, !PT ;  /* 0x0000000a0b087212 */ /* 0x000fc400078ec0ff */
[----:B------:R-:W-:Y:S01]  /*1680*/  SHF.R.U32.HI R5, RZ, R5, R10 ;  /* 0x00000005ff057219 */ /* 0x000fe2000001160a */
[----:B------:R-:W-:Y:S01]  /*1690*/  IMAD.MOV R9, RZ, RZ, -R9 ;  /* 0x000000ffff097224 */ /* 0x000fe200078e0a09 */
[----:B------:R-:W-:-:S04]  /*16a0*/  SHF.R.U32.HI R8, RZ, R7, R8 ;  /* 0x00000007ff087219 */ /* 0x000fc80000011608 */
[----:B------:R-:W-:Y:S02]  /*16b0*/  LOP3.LUT P1, RZ, R9, R7, R10, 0xf8, !PT ;  /* 0x0000000709ff7212 */ /* 0x000fe4000782f80a */
[C---:B------:R-:W-:Y:S02]  /*16c0*/  LOP3.LUT P0, RZ, R8.reuse, 0x1, RZ, 0xc0, !PT ;  /* 0x0000000108ff7812 */ /* 0x040fe4000780c0ff */
[----:B------:R-:W-:-:S04]  /*16d0*/  LOP3.LUT P2, RZ, R8, 0x2, RZ, 0xc0, !PT ;  /* 0x0000000208ff7812 */ /* 0x000fc8000784c0ff */
[----:B------:R-:W-:Y:S02]  /*16e0*/  PLOP3.LUT P0, PT, P0, P1, P2, 0xe0, 0x0 ;  /* 0x000000000000781c */ /* 0x000fe40000703c20 */
[----:B------:R-:W-:Y:S02]  /*16f0*/  LOP3.LUT P1, RZ, R0, 0x7fffff, RZ, 0xc0, !PT ;  /* 0x007fffff00ff7812 */ /* 0x000fe4000782c0ff */
[----:B------:R-:W-:-:S05]  /*1700*/  SEL R7, RZ, 0x1, !P0 ;  /* 0x00000001ff077807 */ /* 0x000fca0004000000 */
[----:B------:R-:W-:-:S05]  /*1710*/  IMAD.MOV R7, RZ, RZ, -R7 ;  /* 0x000000ffff077224 */ /* 0x000fca00078e0a07 */
[----:B------:R-:W-:-:S13]  /*1720*/  ISETP.GE.AND P0, PT, R7, RZ, PT ;  /* 0x000000ff0700720c */ /* 0x000fda0003f06270 */
[----:B------:R-:W-:-:S04]  /*1730*/  @!P0 VIADD R5, R5, 0x1 ;  /* 0x0000000105058836 */ /* 0x000fc80000000000 */
[----:B------:R-:W-:-:S05]  /*1740*/  @!P1 IMAD.SHL.U32 R5, R5, 0x2, RZ ;  /* 0x0000000205059824 */ /* 0x000fca00078e00ff */
[----:B------:R-:W-:Y:S01]  /*1750*/  LOP3.LUT R5, R5, 0x80000000, R0, 0xf8, !PT ;  /* 0x8000000005057812 */ /* 0x000fe200078ef800 */
[----:B------:R-:W-:Y:S06]  /*1760*/  BRA `(.L_x_15) ;  /* 0x0000000000047947 */ /* 0x000fec0003800000 */
.L_x_16:
[----:B------:R0:W1:Y:S02]  /*1770*/  MUFU.RCP R5, R0 ;  /* 0x0000000000057308 */ /* 0x0000640000001000 */
.L_x_15:
[----:B------:R-:W-:-:S04]  /*1780*/  IMAD.MOV.U32 R7, RZ, RZ, 0x0 ;  /* 0x00000000ff077424 */ /* 0x000fc800078e00ff */
[----:B0123--:R-:W-:Y:S05]  /*1790*/  RET.REL.NODEC R6 `(_Z14calculate_tempiPfS_S_iiiiffffff) ;  /* 0xffffffe806187950 */ /* 0x00ffea0003c3ffff */
        .weak           $__internal_1_$__cuda_sm3x_div_rn_noftz_f32_slowpath
        .type           $__internal_1_$__cuda_sm3x_div_rn_noftz_f32_slowpath,@function
        .size           $__internal_1_$__cuda_sm3x_div_rn_noftz_f32_slowpath,(.L_x_30 - $__internal_1_$__cuda_sm3x_div_rn_noftz_f32_slowpath)
$__internal_1_$__cuda_sm3x_div_rn_noftz_f32_slowpath:
[----:B------:R-:W0:Y:S08]  /*17a0*/  LDC R3, c[0x0][0x3b0] ;  /* 0x0000ec00ff037b82 */ /* 0x000e300000000800 */
[----:B------:R-:W1:Y:S08]  /*17b0*/  LDC R0, c[0x0][0x3c0] ;  /* 0x0000f000ff007b82 */ /* 0x000e700000000800 */
[----:B------:R-:W2:Y:S01]  /*17c0*/  LDC R7, c[0x0][0x3c0] ;  /* 0x0000f000ff077b82 */ /* 0x000ea20000000800 */
[----:B0-----:R-:W-:-:S07]  /*17d0*/  SHF.R.U32.HI R6, RZ, 0x17, R3 ;  /* 0x00000017ff067819 */ /* 0x001fce0000011603 */
[----:B------:R-:W0:Y:S01]  /*17e0*/  LDC R8, c[0x0][0x3b0] ;  /* 0x0000ec00ff087b82 */ /* 0x000e220000000800 */
[----:B------:R-:W-:Y:S02]  /*17f0*/  LOP3.LUT R6, R6, 0xff, RZ, 0xc0, !PT ;  /* 0x000000ff06067812 */ /* 0x000fe400078ec0ff */
[----:B-1----:R-:W-:-:S03]  /*1800*/  SHF.R.U32.HI R5, RZ, 0x17, R0 ;  /* 0x00000017ff057819 */ /* 0x002fc60000011600 */
[----:B------:R-:W-:Y:S01]  /*1810*/  VIADD R11, R6, 0xffffffff ;  /* 0xffffffff060b7836 */ /* 0x000fe20000000000 */
[----:B------:R-:W-:-:S04]  /*1820*/  LOP3.LUT R5, R5, 0xff, RZ, 0xc0, !PT ;  /* 0x000000ff05057812 */ /* 0x000fc800078ec0ff */
[----:B------:R-:W-:Y:S01]  /*1830*/  ISETP.GT.U32.AND P0, PT, R11, 0xfd, PT ;  /* 0x000000fd0b00780c */ /* 0x000fe20003f04070 */
[----:B------:R-:W-:-:S05]  /*1840*/  VIADD R10, R5, 0xffffffff ;  /* 0xffffffff050a7836 */ /* 0x000fca0000000000 */
[----:B------:R-:W-:-:S13]  /*1850*/  ISETP.GT.U32.OR P0, PT, R10, 0xfd, P0 ;  /* 0x000000fd0a00780c */ /* 0x000fda0000704470 */
[----:B------:R-:W-:Y:S01]  /*1860*/  @!P0 IMAD.MOV.U32 R9, RZ, RZ, RZ ;  /* 0x000000ffff098224 */ /* 0x000fe200078e00ff */
[----:B--2---:R-:W-:Y:S06]  /*1870*/  @!P0 BRA `(.L_x_17) ;  /* 0x00000000005c8947 */ /* 0x004fec0003800000 */
[----:B------:R-:W-:Y:S02]  /*1880*/  FSETP.GTU.FTZ.AND P0, PT, |R0|, +INF , PT ;  /* 0x7f8000000000780b */ /* 0x000fe40003f1c200 */
[----:B------:R-:W-:-:S04]  /*1890*/  FSETP.GTU.FTZ.AND P1, PT, |R3|, +INF , PT ;  /* 0x7f8000000300780b */ /* 0x000fc80003f3c200 */
[----:B------:R-:W-:-:S13]  /*18a0*/  PLOP3.LUT P0, PT, P0, P1, PT, 0xf8, 0x8f ;  /* 0x00000000008f781c */ /* 0x000fda0000703f70 */
[----:B------:R-:W-:Y:S05]  /*18b0*/  @P0 BRA `(.L_x_18) ;  /* 0x0000000400440947 */ /* 0x000fea0003800000 */
[----:B0-----:R-:W-:-:S13]  /*18c0*/  LOP3.LUT P0, RZ, R8, 0x7fffffff, R7, 0xc8, !PT ;  /* 0x7fffffff08ff7812 */ /* 0x001fda000780c807 */
[----:B------:R-:W-:Y:S05]  /*18d0*/  @!P0 BRA `(.L_x_19) ;  /* 0x0000000400348947 */ /* 0x000fea0003800000 */
[C---:B------:R-:W-:Y:S02]  /*18e0*/  FSETP.NEU.FTZ.AND P2, PT, |R0|.reuse, +INF , PT ;  /* 0x7f8000000000780b */ /* 0x040fe40003f5d200 */
[----:B------:R-:W-:Y:S02]  /*18f0*/  FSETP.NEU.FTZ.AND P1, PT, |R3|, +INF , PT ;  /* 0x7f8000000300780b */ /* 0x000fe40003f3d200 */
[----:B------:R-:W-:-:S11]  /*1900*/  FSETP.NEU.FTZ.AND P0, PT, |R0|, +INF , PT ;  /* 0x7f8000000000780b */ /* 0x000fd60003f1d200 */
[----:B------:R-:W-:Y:S05]  /*1910*/  @!P1 BRA !P2, `(.L_x_19) ;  /* 0x0000000400249947 */ /* 0x000fea0005000000 */
[----:B------:R-:W-:-:S04]  /*1920*/  LOP3.LUT P2, RZ, R7, 0x7fffffff, RZ, 0xc0, !PT ;  /* 0x7fffffff07ff7812 */ /* 0x000fc8000784c0ff */
[----:B------:R-:W-:-:S13]  /*1930*/  PLOP3.LUT P1, PT, P1, P2, PT, 0x2f, 0xf2 ;  /* 0x0000000000f2781c */ /* 0x000fda0000f24577 */
[----:B------:R-:W-:Y:S05]  /*1940*/  @P1 BRA `(.L_x_20) ;  /* 0x0000000400101947 */ /* 0x000fea0003800000 */
[----:B------:R-:W-:-:S04]  /*1950*/  LOP3.LUT P1, RZ, R8, 0x7fffffff, RZ, 0xc0, !PT ;  /* 0x7fffffff08ff7812 */ /* 0x000fc8000782c0ff */
[----:B------:R-:W-:-:S13]  /*1960*/  PLOP3.LUT P0, PT, P0, P1, PT, 0x2f, 0xf2 ;  /* 0x0000000000f2781c */ /* 0x000fda0000702577 */
[----:B------:R-:W-:Y:S05]  /*1970*/  @P0 BRA `(.L_x_21) ;  /* 0x0000000000f80947 */ /* 0x000fea0003800000 */
[----:B------:R-:W-:Y:S02]  /*1980*/  ISETP.GE.AND P0, PT, R10, RZ, PT ;  /* 0x000000ff0a00720c */ /* 0x000fe40003f06270 */
[----:B------:R-:W-:-:S11]  /*1990*/  ISETP.GE.AND P1, PT, R11, RZ, PT ;  /* 0x000000ff0b00720c */ /* 0x000fd60003f26270 */
[----:B------:R-:W-:Y:S02]  /*19a0*/  @P0 IMAD.MOV.U32 R9, RZ, RZ, RZ ;  /* 0x000000ffff090224 */ /* 0x000fe400078e00ff */
[----:B------:R-:W-:Y:S01]  /*19b0*/  @!P0 FFMA R7, R0, 1.84467440737095516160e+19, RZ ;  /* 0x5f80000000078823 */ /* 0x000fe200000000ff */
[----:B------:R-:W-:Y:S02]  /*19c0*/  @!P0 IMAD.MOV.U32 R9, RZ, RZ, -0x40 ;  /* 0xffffffc0ff098424 */ /* 0x000fe400078e00ff */
[----:B------:R-:W-:Y:S02]  /*19d0*/  @!P1 FFMA R8, R3, 1.84467440737095516160e+19, RZ ;  /* 0x5f80000003089823 */ /* 0x000fe400000000ff */
[----:B------:R-:W-:-:S07]  /*19e0*/  @!P1 VIADD R9, R9, 0x40 ;  /* 0x0000004009099836 */ /* 0x000fce0000000000 */
.L_x_17:
[----:B------:R-:W-:Y:S02]  /*19f0*/  LEA R3, R6, 0xc0800000, 0x17 ;  /* 0xc080000006037811 */ /* 0x000fe400078eb8ff */
[----:B------:R-:W-:-:S03]  /*1a00*/  IADD3 R5, PT, PT, R5, -0x7f, RZ ;  /* 0xffffff8105057810 */ /* 0x000fc60007ffe0ff */
[----:B0-----:R-:W-:Y:S01]  /*1a10*/  IMAD.IADD R3, R8, 0x1, -R3 ;  /* 0x0000000108037824 */ /* 0x001fe200078e0a03 */
[C---:B------:R-:W-:Y:S01]  /*1a20*/  IADD3 R6, PT, PT, R5.reuse, 0x7f, -R6 ;  /* 0x0000007f05067810 */ /* 0x040fe20007ffe806 */
[----:B------:R-:W-:Y:S02]  /*1a30*/  IMAD R0, R5, -0x800000, R7 ;  /* 0xff80000005007824 */ /* 0x000fe400078e0207 */
[----:B------:R-:W0:Y:S01]  /*1a40*/  MUFU.RCP R8, R3 ;  /* 0x0000000300087308 */ /* 0x000e220000001000 */
[----:B------:R-:W-:Y:S01]  /*1a50*/  FADD.FTZ R11, -R3, -RZ ;  /* 0x800000ff030b7221 */ /* 0x000fe20000010100 */
[----:B------:R-:W-:-:S03]  /*1a60*/  IMAD.IADD R6, R6, 0x1, R9 ;  /* 0x0000000106067824 */ /* 0x000fc600078e0209 */
[----:B0-----:R-:W-:-:S04]  /*1a70*/  FFMA R13, R8, R11, 1 ;  /* 0x3f800000080d7423 */ /* 0x001fc8000000000b */
[----:B------:R-:W-:-:S04]  /*1a80*/  FFMA R10, R8, R13, R8 ;  /* 0x0000000d080a7223 */ /* 0x000fc80000000008 */
[----:B------:R-:W-:-:S04]  /*1a90*/  FFMA R7, R0, R10, RZ ;  /* 0x0000000a00077223 */ /* 0x000fc800000000ff */
[----:B------:R-:W-:-:S04]  /*1aa0*/  FFMA R8, R11, R7, R0 ;  /* 0x000000070b087223 */ /* 0x000fc80000000000 */
[----:B------:R-:W-:-:S04]  /*1ab0*/  FFMA R13, R10, R8, R7 ;  /* 0x000000080a0d7223 */ /* 0x000fc80000000007 */
[----:B------:R-:W-:-:S04]  /*1ac0*/  FFMA R8, R11, R13, R0 ;  /* 0x0000000d0b087223 */ /* 0x000fc80000000000 */
[----:B------:R-:W-:-:S05]  /*1ad0*/  FFMA R7, R10, R8, R13 ;  /* 0x000000080a077223 */ /* 0x000fca000000000d */
[----:B------:R-:W-:-:S04]  /*1ae0*/  SHF.R.U32.HI R0, RZ, 0x17, R7 ;  /* 0x00000017ff007819 */ /* 0x000fc80000011607 */
[----:B------:R-:W-:-:S05]  /*1af0*/  LOP3.LUT R0, R0, 0xff, RZ, 0xc0, !PT ;  /* 0x000000ff00007812 */ /* 0x000fca00078ec0ff */
[----:B------:R-:W-:-:S04]  /*1b00*/  IMAD.IADD R9, R0, 0x1, R6 ;  /* 0x0000000100097824 */ /* 0x000fc800078e0206 */
[----:B------:R-:W-:-:S05]  /*1b10*/  VIADD R0, R9, 0xffffffff ;  /* 0xffffffff09007836 */ /* 0x000fca0000000000 */
[----:B------:R-:W-:-:S13]  /*1b20*/  ISETP.GE.U32.AND P0, PT, R0, 0xfe, PT ;  /* 0x000000fe0000780c */ /* 0x000fda0003f06070 */
[----:B------:R-:W-:Y:S05]  /*1b30*/  @!P0 BRA `(.L_x_22) ;  /* 0x0000000000808947 */ /* 0x000fea0003800000 */
[----:B------:R-:W-:-:S13]  /*1b40*/  ISETP.GT.AND P0, PT, R9, 0xfe, PT ;  /* 0x000000fe0900780c */ /* 0x000fda0003f04270 */
[----:B------:R-:W-:Y:S05]  /*1b50*/  @P0 BRA `(.L_x_23) ;  /* 0x00000000006c0947 */ /* 0x000fea0003800000 */
[----:B------:R-:W-:-:S13]  /*1b60*/  ISETP.GE.AND P0, PT, R9, 0x1, PT ;  /* 0x000000010900780c */ /* 0x000fda0003f06270 */
[----:B------:R-:W-:Y:S05]  /*1b70*/  @P0 BRA `(.L_x_24) ;  /* 0x0000000000980947 */ /* 0x000fea0003800000 */
[----:B------:R-:W-:Y:S02]  /*1b80*/  ISETP.GE.AND P0, PT, R9, -0x18, PT ;  /* 0xffffffe80900780c */ /* 0x000fe40003f06270 */
[----:B------:R-:W-:-:S11]  /*1b90*/  LOP3.LUT R7, R7, 0x80000000, RZ, 0xc0, !PT ;  /* 0x8000000007077812 */ /* 0x000fd600078ec0ff */
[----:B------:R-:W-:Y:S05]  /*1ba0*/  @!P0 BRA `(.L_x_24) ;  /* 0x00000000008c8947 */ /* 0x000fea0003800000 */
[CCC-:B------:R-:W-:Y:S01]  /*1bb0*/  FFMA.RZ R0, R10.reuse, R8.reuse, R13.reuse ;  /* 0x000000080a007223 */ /* 0x1c0fe2000000c00d */
[C---:B------:R-:W-:Y:S02]  /*1bc0*/  VIADD R6, R9.reuse, 0x20 ;  /* 0x0000002009067836 */ /* 0x040fe40000000000 */
[-CC-:B------:R-:W-:Y:S01]  /*1bd0*/  FFMA.RM R3, R10, R8.reuse, R13.reuse ;  /* 0x000000080a037223 */ /* 0x180fe2000000400d */
[C---:B------:R-:W-:Y:S02]  /*1be0*/  ISETP.NE.AND P2, PT, R9.reuse, RZ, PT ;  /* 0x000000ff0900720c */ /* 0x040fe40003f45270 */
[----:B------:R-:W-:Y:S01]  /*1bf0*/  LOP3.LUT R5, R0, 0x7fffff, RZ, 0xc0, !PT ;  /* 0x007fffff00057812 */ /* 0x000fe200078ec0ff */
[----:B------:R-:W-:Y:S01]  /*1c00*/  FFMA.RP R0, R10, R8, R13 ;  /* 0x000000080a007223 */ /* 0x000fe2000000800d */
[----:B------:R-:W-:Y:S01]  /*1c10*/  IMAD.MOV R8, RZ, RZ, -R9 ;  /* 0x000000ffff087224 */ /* 0x000fe200078e0a09 */
[----:B------:R-:W-:Y:S02]  /*1c20*/  ISETP.NE.AND P1, PT, R9, RZ, PT ;  /* 0x000000ff0900720c */ /* 0x000fe40003f25270 */
[----:B------:R-:W-:-:S02]  /*1c30*/  LOP3.LUT R5, R5, 0x800000, RZ, 0xfc, !PT ;  /* 0x0080000005057812 */ /* 0x000fc400078efcff */
[----:B------:R-:W-:Y:S02]  /*1c40*/  FSETP.NEU.FTZ.AND P0, PT, R0, R3, PT ;  /* 0x000000030000720b */ /* 0x000fe40003f1d000 */
[----:B------:R-:W-:Y:S02]  /*1c50*/  SHF.L.U32 R6, R5, R6, RZ ;  /* 0x0000000605067219 */ /* 0x000fe400000006ff */
[----:B------:R-:W-:Y:S02]  /*1c60*/  SEL R0, R8, RZ, P2 ;  /* 0x000000ff08007207 */ /* 0x000fe40001000000 */
[----:B------:R-:W-:Y:S02]  /*1c70*/  ISETP.NE.AND P1, PT, R6, RZ, P1 ;  /* 0x000000ff0600720c */ /* 0x000fe40000f25270 */
[----:B------:R-:W-:Y:S02]  /*1c80*/  SHF.R.U32.HI R0, RZ, R0, R5 ;  /* 0x00000000ff007219 */ /* 0x000fe40000011605 */
[----:B------:R-:W-:-:S02]  /*1c90*/  PLOP3.LUT P0, PT, P0, P1, PT, 0xf8, 0x8f ;  /* 0x00000000008f781c */ /* 0x000fc40000703f70 */
[----:B------:R-:W-:Y:S02]  /*1ca0*/  SHF.R.U32.HI R6, RZ, 0x1, R0 ;  /* 0x00000001ff067819 */ /* 0x000fe40000011600 */
[----:B------:R-:W-:-:S04]  /*1cb0*/  SEL R3, RZ, 0x1, !P0 ;  /* 0x00000001ff037807 */ /* 0x000fc80004000000 */
[----:B------:R-:W-:-:S04]  /*1cc0*/  LOP3.LUT R3, R3, 0x1, R6, 0xf8, !PT ;  /* 0x0000000103037812 */ /* 0x000fc800078ef806 */
[----:B------:R-:W-:-:S05]  /*1cd0*/  LOP3.LUT R3, R3, R0, RZ, 0xc0, !PT ;  /* 0x0000000003037212 */ /* 0x000fca00078ec0ff */
[----:B------:R-:W-:-:S05]  /*1ce0*/  IMAD.IADD R6, R6, 0x1, R3 ;  /* 0x0000000106067824 */ /* 0x000fca00078e0203 */
[----:B------:R-:W-:Y:S01]  /*1cf0*/  LOP3.LUT R7, R6, R7, RZ, 0xfc, !PT ;  /* 0x0000000706077212 */ /* 0x000fe200078efcff */
[----:B------:R-:W-:Y:S06]  /*1d00*/  BRA `(.L_x_24) ;  /* 0x0000000000347947 */ /* 0x000fec0003800000 */
.L_x_23:
[----:B------:R-:W-:-:S04]  /*1d10*/  LOP3.LUT R7, R7, 0x80000000, RZ, 0xc0, !PT ;  /* 0x8000000007077812 */ /* 0x000fc800078ec0ff */
[----:B------:R-:W-:Y:S01]  /*1d20*/  LOP3.LUT R7, R7, 0x7f800000, RZ, 0xfc, !PT ;  /* 0x7f80000007077812 */ /* 0x000fe200078efcff */
[----:B------:R-:W-:Y:S06]  /*1d30*/  BRA `(.L_x_24) ;  /* 0x0000000000287947 */ /* 0x000fec0003800000 */
.L_x_22:
[----:B------:R-:W-:Y:S01]  /*1d40*/  IMAD R7, R6, 0x800000, R7 ;  /* 0x0080000006077824 */ /* 0x000fe200078e0207 */
[----:B------:R-:W-:Y:S06]  /*1d50*/  BRA `(.L_x_24) ;  /* 0x0000000000207947 */ /* 0x000fec0003800000 */
.L_x_21:
[----:B------:R-:W-:-:S04]  /*1d60*/  LOP3.LUT R7, R8, 0x80000000, R7, 0x48, !PT ;  /* 0x8000000008077812 */ /* 0x000fc800078e4807 */
[----:B------:R-:W-:Y:S01]  /*1d70*/  LOP3.LUT R7, R7, 0x7f800000, RZ, 0xfc, !PT ;  /* 0x7f80000007077812 */ /* 0x000fe200078efcff */
[----:B------:R-:W-:Y:S06]  /*1d80*/  BRA `(.L_x_24) ;  /* 0x0000000000147947 */ /* 0x000fec0003800000 */
.L_x_20:
[----:B------:R-:W-:Y:S01]  /*1d90*/  LOP3.LUT R7, R8, 0x80000000, R7, 0x48, !PT ;  /* 0x8000000008077812 */ /* 0x000fe200078e4807 */
[----:B------:R-:W-:Y:S06]  /*1da0*/  BRA `(.L_x_24) ;  /* 0x00000000000c7947 */ /* 0x000fec0003800000 */
.L_x_19:
[----:B------:R-:W0:Y:S01]  /*1db0*/  MUFU.RSQ R7, -QNAN ;  /* 0xffc0000000077908 */ /* 0x000e220000001400 */
[----:B------:R-:W-:Y:S05]  /*1dc0*/  BRA `(.L_x_24) ;  /* 0x0000000000047947 */ /* 0x000fea0003800000 */
.L_x_18:
[----:B------:R-:W-:-:S07]  /*1dd0*/  FADD.FTZ R7, R0, R3 ;  /* 0x0000000300077221 */ /* 0x000fce0000010000 */
.L_x_24:
[----:B------:R-:W-:-:S04]  /*1de0*/  IMAD.MOV.U32 R3, RZ, RZ, 0x0 ;  /* 0x00000000ff037424 */ /* 0x000fc800078e00ff */
[----:B0-----:R-:W-:Y:S05]  /*1df0*/  RET.REL.NODEC R2 `(_Z14calculate_tempiPfS_S_iiiiffffff) ;  /* 0xffffffe002807950 */ /* 0x001fea0003c3ffff */
.L_x_25:
[----:B------:R-:W-:-:S00]  /*1e00*/  BRA `(.L_x_25) ;  /* 0xfffffffc00fc7947 */ /* 0x000fc0000383ffff */
[----:B------:R-:W-:-:S00]  /*1e10*/  NOP ;  /* 0x0000000000007918 */ /* 0x000fc00000000000 */
        /* <DEDUP_REMOVED lines=14> */
.L_x_30:


//--------------------- .text._Z17check_correctnessPf --------------------------
	.section	.text._Z17check_correctnessPf,"ax",@progbits
	.align	128
        .global         _Z17check_correctnessPf
        .type           _Z17check_correctnessPf,@function
        .size           _Z17check_correctnessPf,(.L_x_32 - _Z17check_correctnessPf)
        .other          _Z17check_correctnessPf,@"STO_CUDA_ENTRY STV_DEFAULT"
_Z17check_correctnessPf:
.text._Z17check_correctnessPf:
[----:B------:R-:W0:Y:S01]  /*0000*/  LDC R1, c[0x0][0x37c] ;  /* 0x0000df00ff017b82 */ /* 0x000e220000000800 */
[----:B------:R-:W1:Y:S01]  /*0010*/  S2R R3, SR_TID.X ;  /* 0x0000000000037919 */ /* 0x000e620000002100 */
[----:B------:R-:W2:Y:S06]  /*0020*/  LDCU UR5, c[0x0][0x2fc] ;  /* 0x00005f80ff0577ac */ /* 0x000eac0008000800 */
[----:B------:R-:W1:Y:S01]  /*0030*/  S2UR UR4, SR_CTAID.X ;  /* 0x00000000000479c3 */ /* 0x000e620000002500 */
[----:B0-----:R-:W-:Y:S01]  /*0040*/  VIADD R1, R1, 0xffffffe8 ;  /* 0xffffffe801017836 */ /* 0x001fe20000000000 */
[----:B------:R-:W0:Y:S06]  /*0050*/  LDCU.64 UR36, c[0x0][0x358] ;  /* 0x00006b00ff2477ac */ /* 0x000e2c0008000a00 */
[----:B------:R-:W1:Y:S08]  /*0060*/  LDC R0, c[0x0][0x360] ;  /* 0x0000d800ff007b82 */ /* 0x000e700000000800 */
[----:B------:R-:W3:Y:S01]  /*0070*/  LDC.64 R4, c[0x0][0x380] ;  /* 0x0000e000ff047b82 */ /* 0x000ee20000000a00 */
[----:B-1----:R-:W-:-:S04]  /*0080*/  IMAD R3, R0, UR4, R3 ;  /* 0x0000000400037c24 */ /* 0x002fc8000f8e0203 */
[----:B---3--:R-:W-:-:S05]  /*0090*/  IMAD.WIDE R4, R3, 0x4, R4 ;  /* 0x0000000403047825 */ /* 0x008fca00078e0204 */
[----:B0-----:R-:W3:Y:S04]  /*00a0*/  LDG.E R0, desc[UR36][R4.64] ;  /* 0x0000002404007981 */ /* 0x001ee8000c1e1900 */
[----:B------:R-:W3:Y:S01]  /*00b0*/  LDG.E R3, desc[UR36][R4.64+0x40000] ;  /* 0x0400002404037981 */ /* 0x000ee2000c1e1900 */
[----:B------:R-:W0:Y:S02]  /*00c0*/  LDCU UR4, c[0x0][0x2f8] ;  /* 0x00005f00ff0477ac */ /* 0x000e240008000800 */
[----:B0-----:R-:W-:-:S05]  /*00d0*/  IADD3 R6, P1, PT, R1, UR4, RZ ;  /* 0x0000000401067c10 */ /* 0x001fca000ff3e0ff */
[----:B--2---:R-:W-:Y:S01]  /*00e0*/  IMAD.X R7, RZ, RZ, UR5, P1 ;  /* 0x00000005ff077e24 */ /* 0x004fe200088e06ff */
[----:B---3--:R-:W-:-:S13]  /*00f0*/  FSETP.NEU.AND P0, PT, R0, R3, PT ;  /* 0x000000030000720b */ /* 0x008fda0003f0d000 */
[----:B------:R-:W-:Y:S05]  /*0100*/  @!P0 EXIT ;  /* 0x000000000000894d */ /* 0x000fea0003800000 */
[----:B------:R-:W2:Y:S02]  /*0110*/  LDG.E R2, desc[UR36][R4.64+0x80000] ;  /* 0x0800002404027981 */ /* 0x000ea4000c1e1900 */
[----:B--2---:R-:W-:-:S04]  /*0120*/  FSETP.NEU.AND P0, PT, R3, R2, PT ;  /* 0x000000020300720b */ /* 0x004fc80003f0d000 */
[----:B------:R-:W-:-:S13]  /*0130*/  FSETP.EQ.OR P0, PT, R0, R2, !P0 ;  /* 0x000000020000720b */ /* 0x000fda0004702400 */
[----:B------:R-:W-:Y:S05]  /*0140*/  @P0 BRA `(.L_x_26) ;  /* 0x0000000000380947 */ /* 0x000fea0003800000 */
[----:B------:R-:W0:Y:S01]  /*0150*/  F2F.F64.F32 R8, R0 ;  /* 0x0000000000087310 */ /* 0x000e220000201800 */
[----:B------:R-:W-:Y:S01]  /*0160*/  MOV R14, 0x0 ;  /* 0x00000000000e7802 */ /* 0x000fe20000000f00 */
[----:B------:R-:W1:Y:S05]  /*0170*/  LDCU.64 UR4, c[0x4][0x8] ;  /* 0x01000100ff0477ac */ /* 0x000e6a0008000a00 */
[----:B------:R-:W2:Y:S01]  /*0180*/  LDC.64 R14, c[0x4][R14] ;  /* 0x010000000e0e7b82 */ /* 0x000ea20000000a00 */
[----:B------:R-:W3:Y:S01]  /*0190*/  F2F.F64.F32 R10, R3 ;  /* 0x00000003000a7310 */ /* 0x000ee20000201800 */
[----:B0-----:R0:W-:Y:S07]  /*01a0*/  STL.64 [R1], R8 ;  /* 0x0000000801007387 */ /* 0x0011ee0000100a00 */
[----:B------:R-:W4:Y:S01]  /*01b0*/  F2F.F64.F32 R12, R2 ;  /* 0x00000002000c7310 */ /* 0x000f220000201800 */
[----:B-1----:R-:W-:-:S02]  /*01c0*/  IMAD.U32 R4, RZ, RZ, UR4 ;  /* 0x00000004ff047e24 */ /* 0x002fc4000f8e00ff */
[----:B------:R-:W-:Y:S01]  /*01d0*/  IMAD.U32 R5, RZ, RZ, UR5 ;  /* 0x00000005ff057e24 */ /* 0x000fe2000f8e00ff */
[----:B---3--:R0:W-:Y:S04]  /*01e0*/  STL.64 [R1+0x8], R10 ;  /* 0x0000080a01007387 */ /* 0x0081e80000100a00 */
[----:B----4-:R0:W-:Y:S02]  /*01f0*/  STL.64 [R1+0x10], R12 ;  /* 0x0000100c01007387 */ /* 0x0101e40000100a00 */
[----:B------:R-:W-:-:S07]  /*0200*/  LEPC R20, `(.L_x_27) ;  /* 0x000000001014794e */ /* 0x000fce0000000000 */
[----:B0-2---:R-:W-:Y:S05]  /*0210*/  CALL.ABS.NOINC R14 ;  /* 0x000000000e007343 */ /* 0x005fea0003c00000 */
.L_x_27:
[----:B------:R-:W-:Y:S05]  /*0220*/  EXIT ;  /* 0x000000000000794d */ /* 0x000fea0003800000 */
.L_x_26:
[----:B------:R-:W-:Y:S01]  /*0230*/  STG.E desc[UR36][R4.64], R2 ;  /* 0x0000000204007986 */ /* 0x000fe2000c101924 */
[----:B------:R-:W-:Y:S05]  /*0240*/  EXIT ;  /* 0x000000000000794d */ /* 0x000fea0003800000 */
.L_x_28:
        /* <DEDUP_REMOVED lines=11> */
.L_x_32:


//--------------------- .nv.global.init           --------------------------
	.section	.nv.global.init,"aw",@progbits
.nv.global.init:
	.type		$str,@object
	.size		$str,($str$2 - $str)
$str:
        /*0000*/ 	.byte	0x44, 0x55, 0x45, 0x20, 0x25, 0x66, 0x20, 0x25, 0x66, 0x20, 0x25, 0x66, 0x0a, 0x00
	.type		$str$2,@object
	.size		$str$2,($str$3 - $str$2)
$str$2:
        /*000e*/ 	.byte	0x32, 0x4c, 0x53, 0x44, 0x20, 0x63, 0x6f, 0x70, 0x79, 0x20, 0x32, 0x20, 0x62, 0x3d, 0x28, 0x25
        /*001e*/ 	.byte	0x64, 0x2c, 0x20, 0x25, 0x64, 0x29, 0x2c, 0x20, 0x74, 0x3d, 0x28, 0x25, 0x64, 0x2c, 0x25, 0x64
        /*002e*/ 	.byte	0x29, 0x09, 0x25, 0x2e, 0x31, 0x30, 0x66, 0x20, 0x25, 0x2e, 0x31, 0x30, 0x66, 0x20, 0x25, 0x2e
        /*003e*/ 	.byte	0x31, 0x30, 0x66, 0x20, 0x25, 0x2e, 0x31, 0x30, 0x66, 0x20, 0x25, 0x2e, 0x31, 0x30, 0x66, 0x20
        /*004e*/ 	.byte	0x25, 0x2e, 0x31, 0x30, 0x66, 0x20, 0x25, 0x2e, 0x31, 0x30, 0x66, 0x20, 0x0a, 0x00
	.type		$str$3,@object
	.size		$str$3,($str$1 - $str$3)
$str$3:
        /*005c*/ 	.byte	0x32, 0x4c, 0x53, 0x44, 0x20, 0x63, 0x6f, 0x70, 0x79, 0x20, 0x33, 0x20, 0x62, 0x3d, 0x28, 0x25
        /*006c*/ 	.byte	0x64, 0x2c, 0x20, 0x25, 0x64, 0x29, 0x2c, 0x20, 0x74, 0x3d, 0x28, 0x25, 0x64, 0x2c, 0x25, 0x64
        /*007c*/ 	.byte	0x29, 0x09, 0x25, 0x2e, 0x31, 0x30, 0x66, 0x20, 0x25, 0x2e, 0x31, 0x30, 0x66, 0x20, 0x25, 0x2e
        /*008c*/ 	.byte	0x31, 0x30, 0x66, 0x20, 0x25, 0x2e, 0x31, 0x30, 0x66, 0x20, 0x25, 0x2e, 0x31, 0x30, 0x66, 0x20
        /*009c*/ 	.byte	0x25, 0x2e, 0x31, 0x30, 0x66, 0x20, 0x25, 0x2e, 0x31, 0x30, 0x66, 0x20, 0x0a, 0x00
	.type		$str$1,@object
	.size		$str$1,(.L_1 - $str$1)
$str$1:
        /*00aa*/ 	.byte	0x32, 0x4c, 0x53, 0x44, 0x20, 0x63, 0x6f, 0x70, 0x79, 0x20, 0x31, 0x20, 0x62, 0x3d, 0x28, 0x25
        /*00ba*/ 	.byte	0x64, 0x2c, 0x20, 0x25, 0x64, 0x29, 0x2c, 0x20, 0x74, 0x3d, 0x28, 0x25, 0x64, 0x2c, 0x25, 0x64
        /*00ca*/ 	.byte	0x29, 0x09, 0x25, 0x2e, 0x31, 0x30, 0x66, 0x20, 0x25, 0x2e, 0x31, 0x30, 0x66, 0x20, 0x25, 0x2e
        /*00da*/ 	.byte	0x31, 0x30, 0x66, 0x20, 0x25, 0x2e, 0x31, 0x30, 0x66, 0x20, 0x25, 0x2e, 0x31, 0x30, 0x66, 0x20
        /*00ea*/ 	.byte	0x25, 0x2e, 0x31, 0x30, 0x66, 0x20, 0x25, 0x2e, 0x31, 0x30, 0x66, 0x20, 0x63, 0x75, 0x72, 0x69
        /*00fa*/ 	.byte	0x3d, 0x25, 0x64, 0x0a, 0x00
.L_1:


//--------------------- .nv.shared._Z14calculate_tempiPfS_S_iiiiffffff --------------------------
	.section	.nv.shared._Z14calculate_tempiPfS_S_iiiiffffff,"aw",@nobits
	.sectionflags	@""
	.align	4
.nv.shared._Z14calculate_tempiPfS_S_iiiiffffff:
	.zero		10240


//--------------------- .nv.shared.reserved.0     --------------------------
	.section	.nv.shared.reserved.0,"aw",@nobits
	.weak		__nv_reservedSMEM_offset_0_alias
	.size		__nv_reservedSMEM_offset_0_alias, 0, 64
	.other		__nv_reservedSMEM_offset_0_alias,@"STO_CUDA_RESERVED_SHARED STV_DEFAULT"
__nv_reservedSMEM_offset_0_alias:
	.zero		0
	.zero		64


//--------------------- .nv.constant0._Z14calculate_tempiPfS_S_iiiiffffff --------------------------
	.section	.nv.constant0._Z14calculate_tempiPfS_S_iiiiffffff,"a",@progbits
	.sectionflags	@""
	.align	4
.nv.constant0._Z14calculate_tempiPfS_S_iiiiffffff:
	.zero		968


//--------------------- .nv.constant0._Z17check_correctnessPf --------------------------
	.section	.nv.constant0._Z17check_correctnessPf,"a",@progbits
	.sectionflags	@""
	.align	4
.nv.constant0._Z17check_correctnessPf:
	.zero		904


//--------------------- SYMBOLS --------------------------

	.type		.nv.reservedSmem.offset0,@object
	.size		.nv.reservedSmem.offset0,0x4
	.type		.nv.reservedSmem.cap,@object
	.size		.nv.reservedSmem.cap,0x4
	.type		vprintf,@function
